//
// Generated by NVIDIA NVVM Compiler
//
// Compiler Build ID: CL-36424714
// Cuda compilation tools, release 13.0, V13.0.88
// Based on NVVM 20.0.0
//

.version 9.0
.target sm_100
.address_size 64

	// .globl	_ZN3cub18CUB_300001_SM_10006detail11EmptyKernelIvEEvv
// _ZZN3cub18CUB_300001_SM_10006detail4scan16DeviceScanKernelINS2_10policy_hubIfffj5RecOpIfEE10Policy1000EPfS9_NS0_13ScanTileStateIfLb1EEES6_NS0_8NullTypeEjfLb0ESC_EEvT0_T1_T2_iT3_T4_T5_E12temp_storage has been demoted
.global .align 1 .b8 _ZN30_INTERNAL_0d75a1cb_4_k_cu_main4cuda3std3__45__cpo5beginE[1];
.global .align 1 .b8 _ZN30_INTERNAL_0d75a1cb_4_k_cu_main4cuda3std3__45__cpo3endE[1];
.global .align 1 .b8 _ZN30_INTERNAL_0d75a1cb_4_k_cu_main4cuda3std3__45__cpo6cbeginE[1];
.global .align 1 .b8 _ZN30_INTERNAL_0d75a1cb_4_k_cu_main4cuda3std3__45__cpo4cendE[1];
.global .align 1 .b8 _ZN30_INTERNAL_0d75a1cb_4_k_cu_main4cuda3std3__45__cpo6rbeginE[1];
.global .align 1 .b8 _ZN30_INTERNAL_0d75a1cb_4_k_cu_main4cuda3std3__45__cpo4rendE[1];
.global .align 1 .b8 _ZN30_INTERNAL_0d75a1cb_4_k_cu_main4cuda3std3__45__cpo7crbeginE[1];
.global .align 1 .b8 _ZN30_INTERNAL_0d75a1cb_4_k_cu_main4cuda3std3__45__cpo5crendE[1];
.global .align 1 .b8 _ZN30_INTERNAL_0d75a1cb_4_k_cu_main4cuda3std3__432_GLOBAL__N__0d75a1cb_4_k_cu_main6ignoreE[1];
.global .align 1 .b8 _ZN30_INTERNAL_0d75a1cb_4_k_cu_main4cuda3std3__419piecewise_constructE[1];
.global .align 1 .b8 _ZN30_INTERNAL_0d75a1cb_4_k_cu_main4cuda3std3__48in_placeE[1];
.global .align 1 .b8 _ZN30_INTERNAL_0d75a1cb_4_k_cu_main4cuda3std3__420unreachable_sentinelE[1];
.global .align 1 .b8 _ZN30_INTERNAL_0d75a1cb_4_k_cu_main4cuda3std3__47nulloptE[1];
.global .align 1 .b8 _ZN30_INTERNAL_0d75a1cb_4_k_cu_main4cuda3std6ranges3__45__cpo4swapE[1];
.global .align 1 .b8 _ZN30_INTERNAL_0d75a1cb_4_k_cu_main4cuda3std6ranges3__45__cpo9iter_moveE[1];
.global .align 1 .b8 _ZN30_INTERNAL_0d75a1cb_4_k_cu_main4cuda3std6ranges3__45__cpo5beginE[1];
.global .align 1 .b8 _ZN30_INTERNAL_0d75a1cb_4_k_cu_main4cuda3std6ranges3__45__cpo3endE[1];
.global .align 1 .b8 _ZN30_INTERNAL_0d75a1cb_4_k_cu_main4cuda3std6ranges3__45__cpo6cbeginE[1];
.global .align 1 .b8 _ZN30_INTERNAL_0d75a1cb_4_k_cu_main4cuda3std6ranges3__45__cpo4cendE[1];
.global .align 1 .b8 _ZN30_INTERNAL_0d75a1cb_4_k_cu_main4cuda3std6ranges3__45__cpo7advanceE[1];
.global .align 1 .b8 _ZN30_INTERNAL_0d75a1cb_4_k_cu_main4cuda3std6ranges3__45__cpo9iter_swapE[1];
.global .align 1 .b8 _ZN30_INTERNAL_0d75a1cb_4_k_cu_main4cuda3std6ranges3__45__cpo4nextE[1];
.global .align 1 .b8 _ZN30_INTERNAL_0d75a1cb_4_k_cu_main4cuda3std6ranges3__45__cpo4prevE[1];
.global .align 1 .b8 _ZN30_INTERNAL_0d75a1cb_4_k_cu_main4cuda3std6ranges3__45__cpo4dataE[1];
.global .align 1 .b8 _ZN30_INTERNAL_0d75a1cb_4_k_cu_main4cuda3std6ranges3__45__cpo5cdataE[1];
.global .align 1 .b8 _ZN30_INTERNAL_0d75a1cb_4_k_cu_main4cuda3std6ranges3__45__cpo4sizeE[1];
.global .align 1 .b8 _ZN30_INTERNAL_0d75a1cb_4_k_cu_main4cuda3std6ranges3__45__cpo5ssizeE[1];
.global .align 1 .b8 _ZN30_INTERNAL_0d75a1cb_4_k_cu_main4cuda3std6ranges3__45__cpo8distanceE[1];
.global .align 1 .b8 _ZN30_INTERNAL_0d75a1cb_4_k_cu_main6thrust24THRUST_300001_SM_1000_NS6system6detail10sequential3seqE[1];

.visible .entry _ZN3cub18CUB_300001_SM_10006detail11EmptyKernelIvEEvv()
{


	ret;

}
	// .globl	_ZN3cub18CUB_300001_SM_10006detail4scan20DeviceScanInitKernelINS0_13ScanTileStateIfLb1EEEEEvT_i
.visible .entry _ZN3cub18CUB_300001_SM_10006detail4scan20DeviceScanInitKernelINS0_13ScanTileStateIfLb1EEEEEvT_i(
	.param .align 8 .b8 _ZN3cub18CUB_300001_SM_10006detail4scan20DeviceScanInitKernelINS0_13ScanTileStateIfLb1EEEEEvT_i_param_0[8],
	.param .u32 _ZN3cub18CUB_300001_SM_10006detail4scan20DeviceScanInitKernelINS0_13ScanTileStateIfLb1EEEEEvT_i_param_1
)
{
	.reg .pred 	%p<5>;
	.reg .b32 	%r<10>;
	.reg .b64 	%rd<7>;

	ld.param.u64 	%rd2, [_ZN3cub18CUB_300001_SM_10006detail4scan20DeviceScanInitKernelINS0_13ScanTileStateIfLb1EEEEEvT_i_param_0];
	ld.param.u32 	%r4, [_ZN3cub18CUB_300001_SM_10006detail4scan20DeviceScanInitKernelINS0_13ScanTileStateIfLb1EEEEEvT_i_param_1];
	cvta.to.global.u64 	%rd1, %rd2;
	mov.u32 	%r1, %ctaid.x;
	mov.u32 	%r5, %ntid.x;
	mov.u32 	%r2, %tid.x;
	mad.lo.s32 	%r3, %r1, %r5, %r2;
	setp.ge.s32 	%p1, %r3, %r4;
	@%p1 bra 	$L__BB1_2;
	mul.wide.s32 	%rd3, %r3, 8;
	add.s64 	%rd4, %rd1, %rd3;
	mov.b32 	%r6, 0;
	mov.b32 	%r7, 99;
	st.global.v2.u32 	[%rd4+256], {%r7, %r6};
$L__BB1_2:
	setp.ne.s32 	%p2, %r1, 0;
	setp.gt.u32 	%p3, %r2, 31;
	or.pred  	%p4, %p2, %p3;
	@%p4 bra 	$L__BB1_4;
	mul.wide.u32 	%rd5, %r2, 8;
	add.s64 	%rd6, %rd1, %rd5;
	mov.b32 	%r9, 0;
	st.global.v2.u32 	[%rd6], {%r9, %r9};
$L__BB1_4:
	ret;

}
	// .globl	_ZN3cub18CUB_300001_SM_10006detail4scan16DeviceScanKernelINS2_10policy_hubIfffj5RecOpIfEE10Policy1000EPfS9_NS0_13ScanTileStateIfLb1EEES6_NS0_8NullTypeEjfLb0ESC_EEvT0_T1_T2_iT3_T4_T5_
.visible .entry _ZN3cub18CUB_300001_SM_10006detail4scan16DeviceScanKernelINS2_10policy_hubIfffj5RecOpIfEE10Policy1000EPfS9_NS0_13ScanTileStateIfLb1EEES6_NS0_8NullTypeEjfLb0ESC_EEvT0_T1_T2_iT3_T4_T5_(
	.param .u64 .ptr .align 1 _ZN3cub18CUB_300001_SM_10006detail4scan16DeviceScanKernelINS2_10policy_hubIfffj5RecOpIfEE10Policy1000EPfS9_NS0_13ScanTileStateIfLb1EEES6_NS0_8NullTypeEjfLb0ESC_EEvT0_T1_T2_iT3_T4_T5__param_0,
	.param .u64 .ptr .align 1 _ZN3cub18CUB_300001_SM_10006detail4scan16DeviceScanKernelINS2_10policy_hubIfffj5RecOpIfEE10Policy1000EPfS9_NS0_13ScanTileStateIfLb1EEES6_NS0_8NullTypeEjfLb0ESC_EEvT0_T1_T2_iT3_T4_T5__param_1,
	.param .align 8 .b8 _ZN3cub18CUB_300001_SM_10006detail4scan16DeviceScanKernelINS2_10policy_hubIfffj5RecOpIfEE10Policy1000EPfS9_NS0_13ScanTileStateIfLb1EEES6_NS0_8NullTypeEjfLb0ESC_EEvT0_T1_T2_iT3_T4_T5__param_2[8],
	.param .u32 _ZN3cub18CUB_300001_SM_10006detail4scan16DeviceScanKernelINS2_10policy_hubIfffj5RecOpIfEE10Policy1000EPfS9_NS0_13ScanTileStateIfLb1EEES6_NS0_8NullTypeEjfLb0ESC_EEvT0_T1_T2_iT3_T4_T5__param_3,
	.param .align 4 .b8 _ZN3cub18CUB_300001_SM_10006detail4scan16DeviceScanKernelINS2_10policy_hubIfffj5RecOpIfEE10Policy1000EPfS9_NS0_13ScanTileStateIfLb1EEES6_NS0_8NullTypeEjfLb0ESC_EEvT0_T1_T2_iT3_T4_T5__param_4[8],
	.param .align 1 .b8 _ZN3cub18CUB_300001_SM_10006detail4scan16DeviceScanKernelINS2_10policy_hubIfffj5RecOpIfEE10Policy1000EPfS9_NS0_13ScanTileStateIfLb1EEES6_NS0_8NullTypeEjfLb0ESC_EEvT0_T1_T2_iT3_T4_T5__param_5[1],
	.param .u32 _ZN3cub18CUB_300001_SM_10006detail4scan16DeviceScanKernelINS2_10policy_hubIfffj5RecOpIfEE10Policy1000EPfS9_NS0_13ScanTileStateIfLb1EEES6_NS0_8NullTypeEjfLb0ESC_EEvT0_T1_T2_iT3_T4_T5__param_6
)
.maxntid 128
{
	.reg .pred 	%p<139>;
	.reg .b32 	%r<429>;
	.reg .b32 	%f<793>;
	.reg .b64 	%rd<55>;
	// demoted variable
	.shared .align 16 .b8 _ZZN3cub18CUB_300001_SM_10006detail4scan16DeviceScanKernelINS2_10policy_hubIfffj5RecOpIfEE10Policy1000EPfS9_NS0_13ScanTileStateIfLb1EEES6_NS0_8NullTypeEjfLb0ESC_EEvT0_T1_T2_iT3_T4_T5_E12temp_storage[7696];
	ld.param.u64 	%rd3, [_ZN3cub18CUB_300001_SM_10006detail4scan16DeviceScanKernelINS2_10policy_hubIfffj5RecOpIfEE10Policy1000EPfS9_NS0_13ScanTileStateIfLb1EEES6_NS0_8NullTypeEjfLb0ESC_EEvT0_T1_T2_iT3_T4_T5__param_2];
	ld.param.f32 	%f1, [_ZN3cub18CUB_300001_SM_10006detail4scan16DeviceScanKernelINS2_10policy_hubIfffj5RecOpIfEE10Policy1000EPfS9_NS0_13ScanTileStateIfLb1EEES6_NS0_8NullTypeEjfLb0ESC_EEvT0_T1_T2_iT3_T4_T5__param_4];
	ld.param.f32 	%f2, [_ZN3cub18CUB_300001_SM_10006detail4scan16DeviceScanKernelINS2_10policy_hubIfffj5RecOpIfEE10Policy1000EPfS9_NS0_13ScanTileStateIfLb1EEES6_NS0_8NullTypeEjfLb0ESC_EEvT0_T1_T2_iT3_T4_T5__param_4+4];
	ld.param.u64 	%rd17, [_ZN3cub18CUB_300001_SM_10006detail4scan16DeviceScanKernelINS2_10policy_hubIfffj5RecOpIfEE10Policy1000EPfS9_NS0_13ScanTileStateIfLb1EEES6_NS0_8NullTypeEjfLb0ESC_EEvT0_T1_T2_iT3_T4_T5__param_0];
	ld.param.u64 	%rd16, [_ZN3cub18CUB_300001_SM_10006detail4scan16DeviceScanKernelINS2_10policy_hubIfffj5RecOpIfEE10Policy1000EPfS9_NS0_13ScanTileStateIfLb1EEES6_NS0_8NullTypeEjfLb0ESC_EEvT0_T1_T2_iT3_T4_T5__param_1];
	ld.param.u32 	%r78, [_ZN3cub18CUB_300001_SM_10006detail4scan16DeviceScanKernelINS2_10policy_hubIfffj5RecOpIfEE10Policy1000EPfS9_NS0_13ScanTileStateIfLb1EEES6_NS0_8NullTypeEjfLb0ESC_EEvT0_T1_T2_iT3_T4_T5__param_3];
	ld.param.u32 	%r79, [_ZN3cub18CUB_300001_SM_10006detail4scan16DeviceScanKernelINS2_10policy_hubIfffj5RecOpIfEE10Policy1000EPfS9_NS0_13ScanTileStateIfLb1EEES6_NS0_8NullTypeEjfLb0ESC_EEvT0_T1_T2_iT3_T4_T5__param_6];
	cvta.to.global.u64 	%rd1, %rd16;
	cvta.to.global.u64 	%rd2, %rd17;
	mov.u32 	%r80, %ctaid.x;
	add.s32 	%r1, %r78, %r80;
	mul.lo.s32 	%r2, %r1, 1920;
	sub.s32 	%r3, %r79, %r2;
	setp.lt.u32 	%p1, %r3, 1921;
	@%p1 bra 	$L__BB2_38;
	cvt.u64.u32 	%rd36, %r2;
	mov.u32 	%r4, %tid.x;
	and.b32  	%r255, %r4, 31;
	and.b32  	%r256, %r4, 992;
	mul.lo.s32 	%r257, %r256, 15;
	or.b32  	%r258, %r257, %r255;
	cvt.u64.u32 	%rd37, %r258;
	add.s64 	%rd4, %rd37, %rd36;
	shl.b64 	%rd38, %rd4, 2;
	add.s64 	%rd39, %rd2, %rd38;
	ld.global.f32 	%f482, [%rd39];
	ld.global.f32 	%f483, [%rd39+128];
	ld.global.f32 	%f484, [%rd39+256];
	ld.global.f32 	%f485, [%rd39+384];
	ld.global.f32 	%f486, [%rd39+512];
	ld.global.f32 	%f487, [%rd39+640];
	ld.global.f32 	%f488, [%rd39+768];
	ld.global.f32 	%f489, [%rd39+896];
	ld.global.f32 	%f490, [%rd39+1024];
	ld.global.f32 	%f491, [%rd39+1152];
	ld.global.f32 	%f492, [%rd39+1280];
	ld.global.f32 	%f493, [%rd39+1408];
	ld.global.f32 	%f494, [%rd39+1536];
	ld.global.f32 	%f495, [%rd39+1664];
	ld.global.f32 	%f496, [%rd39+1792];
	// begin inline asm
	mov.u32 %r254, %laneid;
	// end inline asm
	shr.u32 	%r6, %r4, 5;
	mad.lo.s32 	%r259, %r6, 480, %r254;
	shl.b32 	%r260, %r259, 2;
	mov.u32 	%r261, _ZZN3cub18CUB_300001_SM_10006detail4scan16DeviceScanKernelINS2_10policy_hubIfffj5RecOpIfEE10Policy1000EPfS9_NS0_13ScanTileStateIfLb1EEES6_NS0_8NullTypeEjfLb0ESC_EEvT0_T1_T2_iT3_T4_T5_E12temp_storage;
	add.s32 	%r7, %r261, %r260;
	st.shared.f32 	[%r7], %f482;
	st.shared.f32 	[%r7+128], %f483;
	st.shared.f32 	[%r7+256], %f484;
	st.shared.f32 	[%r7+384], %f485;
	st.shared.f32 	[%r7+512], %f486;
	st.shared.f32 	[%r7+640], %f487;
	st.shared.f32 	[%r7+768], %f488;
	st.shared.f32 	[%r7+896], %f489;
	st.shared.f32 	[%r7+1024], %f490;
	st.shared.f32 	[%r7+1152], %f491;
	st.shared.f32 	[%r7+1280], %f492;
	st.shared.f32 	[%r7+1408], %f493;
	st.shared.f32 	[%r7+1536], %f494;
	st.shared.f32 	[%r7+1664], %f495;
	st.shared.f32 	[%r7+1792], %f496;
	bar.warp.sync 	-1;
	mad.lo.s32 	%r8, %r254, 56, %r7;
	ld.shared.f32 	%f3, [%r8];
	ld.shared.f32 	%f4, [%r8+4];
	ld.shared.f32 	%f5, [%r8+8];
	ld.shared.f32 	%f6, [%r8+12];
	ld.shared.f32 	%f7, [%r8+16];
	ld.shared.f32 	%f8, [%r8+20];
	ld.shared.f32 	%f9, [%r8+24];
	ld.shared.f32 	%f10, [%r8+28];
	ld.shared.f32 	%f11, [%r8+32];
	ld.shared.f32 	%f12, [%r8+36];
	ld.shared.f32 	%f13, [%r8+40];
	ld.shared.f32 	%f14, [%r8+44];
	ld.shared.f32 	%f15, [%r8+48];
	ld.shared.f32 	%f16, [%r8+52];
	ld.shared.f32 	%f17, [%r8+56];
	bar.sync 	0;
	setp.ne.s32 	%p86, %r1, 0;
	@%p86 bra 	$L__BB2_8;
	mul.f32 	%f18, %f1, %f4;
	mul.f32 	%f642, %f2, %f3;
	sub.f32 	%f643, %f18, %f642;
	mul.f32 	%f19, %f1, %f5;
	mul.f32 	%f644, %f2, %f643;
	sub.f32 	%f645, %f19, %f644;
	mul.f32 	%f20, %f1, %f6;
	mul.f32 	%f646, %f2, %f645;
	sub.f32 	%f647, %f20, %f646;
	mul.f32 	%f21, %f1, %f7;
	mul.f32 	%f648, %f2, %f647;
	sub.f32 	%f649, %f21, %f648;
	mul.f32 	%f22, %f1, %f8;
	mul.f32 	%f650, %f2, %f649;
	sub.f32 	%f651, %f22, %f650;
	mul.f32 	%f23, %f1, %f9;
	mul.f32 	%f652, %f2, %f651;
	sub.f32 	%f653, %f23, %f652;
	mul.f32 	%f24, %f1, %f10;
	mul.f32 	%f654, %f2, %f653;
	sub.f32 	%f655, %f24, %f654;
	mul.f32 	%f25, %f1, %f11;
	mul.f32 	%f656, %f2, %f655;
	sub.f32 	%f657, %f25, %f656;
	mul.f32 	%f26, %f1, %f12;
	mul.f32 	%f658, %f2, %f657;
	sub.f32 	%f659, %f26, %f658;
	mul.f32 	%f27, %f1, %f13;
	mul.f32 	%f660, %f2, %f659;
	sub.f32 	%f661, %f27, %f660;
	mul.f32 	%f28, %f1, %f14;
	mul.f32 	%f662, %f2, %f661;
	sub.f32 	%f663, %f28, %f662;
	mul.f32 	%f29, %f1, %f15;
	mul.f32 	%f664, %f2, %f663;
	sub.f32 	%f665, %f29, %f664;
	mul.f32 	%f30, %f1, %f16;
	mul.f32 	%f666, %f2, %f665;
	sub.f32 	%f667, %f30, %f666;
	mul.f32 	%f31, %f1, %f17;
	mul.f32 	%f668, %f2, %f667;
	sub.f32 	%f669, %f31, %f668;
	mov.b32 	%r381, %f669;
	mov.b32 	%r407, 1;
	mov.b32 	%r408, 0;
	mov.b32 	%r409, -1;
	// begin inline asm
	shfl.sync.up.b32 %r380, %r381, %r407, %r408, %r409;
	// end inline asm
	mov.b32 	%f670, %r380;
	mul.f32 	%f671, %f1, %f669;
	mul.f32 	%f672, %f2, %f670;
	sub.f32 	%f673, %f671, %f672;
	setp.lt.s32 	%p127, %r254, 1;
	selp.f32 	%f674, %f669, %f673, %p127;
	mov.b32 	%r386, %f674;
	mov.b32 	%r387, 2;
	// begin inline asm
	shfl.sync.up.b32 %r385, %r386, %r387, %r408, %r409;
	// end inline asm
	mov.b32 	%f675, %r385;
	mul.f32 	%f676, %f1, %f674;
	mul.f32 	%f677, %f2, %f675;
	sub.f32 	%f678, %f676, %f677;
	setp.lt.s32 	%p128, %r254, 2;
	selp.f32 	%f679, %f674, %f678, %p128;
	mov.b32 	%r391, %f679;
	mov.b32 	%r392, 4;
	// begin inline asm
	shfl.sync.up.b32 %r390, %r391, %r392, %r408, %r409;
	// end inline asm
	mov.b32 	%f680, %r390;
	mul.f32 	%f681, %f1, %f679;
	mul.f32 	%f682, %f2, %f680;
	sub.f32 	%f683, %f681, %f682;
	setp.lt.s32 	%p129, %r254, 4;
	selp.f32 	%f684, %f679, %f683, %p129;
	mov.b32 	%r396, %f684;
	mov.b32 	%r397, 8;
	// begin inline asm
	shfl.sync.up.b32 %r395, %r396, %r397, %r408, %r409;
	// end inline asm
	mov.b32 	%f685, %r395;
	mul.f32 	%f686, %f1, %f684;
	mul.f32 	%f687, %f2, %f685;
	sub.f32 	%f688, %f686, %f687;
	setp.lt.s32 	%p130, %r254, 8;
	selp.f32 	%f689, %f684, %f688, %p130;
	mov.b32 	%r401, %f689;
	mov.b32 	%r402, 16;
	// begin inline asm
	shfl.sync.up.b32 %r400, %r401, %r402, %r408, %r409;
	// end inline asm
	mov.b32 	%f690, %r400;
	mul.f32 	%f691, %f1, %f689;
	mul.f32 	%f692, %f2, %f690;
	sub.f32 	%f32, %f691, %f692;
	setp.lt.s32 	%p131, %r254, 16;
	selp.f32 	%f693, %f689, %f32, %p131;
	mov.b32 	%r406, %f693;
	// begin inline asm
	shfl.sync.up.b32 %r405, %r406, %r407, %r408, %r409;
	// end inline asm
	mov.b32 	%f742, %r405;
	setp.ne.s32 	%p132, %r254, 31;
	@%p132 bra 	$L__BB2_4;
	shl.b32 	%r410, %r6, 2;
	add.s32 	%r412, %r261, %r410;
	st.shared.f32 	[%r412+16], %f32;
$L__BB2_4:
	bar.sync 	0;
	ld.shared.v4.f32 	{%f694, %f695, %f696, %f697}, [_ZZN3cub18CUB_300001_SM_10006detail4scan16DeviceScanKernelINS2_10policy_hubIfffj5RecOpIfEE10Policy1000EPfS9_NS0_13ScanTileStateIfLb1EEES6_NS0_8NullTypeEjfLb0ESC_EEvT0_T1_T2_iT3_T4_T5_E12temp_storage+16];
	mul.f32 	%f698, %f1, %f695;
	mul.f32 	%f699, %f2, %f694;
	sub.f32 	%f700, %f698, %f699;
	setp.eq.s32 	%p133, %r6, 2;
	selp.f32 	%f701, %f700, %f694, %p133;
	mul.f32 	%f702, %f1, %f696;
	mul.f32 	%f703, %f2, %f700;
	sub.f32 	%f704, %f702, %f703;
	setp.eq.s32 	%p134, %r6, 3;
	selp.f32 	%f34, %f704, %f701, %p134;
	mul.f32 	%f705, %f1, %f697;
	mul.f32 	%f706, %f2, %f704;
	sub.f32 	%f35, %f705, %f706;
	setp.lt.u32 	%p135, %r4, 32;
	@%p135 bra 	$L__BB2_6;
	mul.f32 	%f707, %f1, %f742;
	mul.f32 	%f708, %f2, %f34;
	sub.f32 	%f709, %f707, %f708;
	setp.eq.s32 	%p136, %r254, 0;
	selp.f32 	%f742, %f34, %f709, %p136;
$L__BB2_6:
	setp.ne.s32 	%p137, %r4, 0;
	setp.eq.s32 	%p138, %r4, 0;
	mul.f32 	%f710, %f1, %f3;
	mul.f32 	%f711, %f2, %f742;
	sub.f32 	%f759, %f710, %f711;
	selp.f32 	%f712, %f3, %f759, %p138;
	mul.f32 	%f713, %f2, %f712;
	sub.f32 	%f758, %f18, %f713;
	mul.f32 	%f714, %f2, %f758;
	sub.f32 	%f757, %f19, %f714;
	mul.f32 	%f715, %f2, %f757;
	sub.f32 	%f756, %f20, %f715;
	mul.f32 	%f716, %f2, %f756;
	sub.f32 	%f755, %f21, %f716;
	mul.f32 	%f717, %f2, %f755;
	sub.f32 	%f754, %f22, %f717;
	mul.f32 	%f718, %f2, %f754;
	sub.f32 	%f753, %f23, %f718;
	mul.f32 	%f719, %f2, %f753;
	sub.f32 	%f752, %f24, %f719;
	mul.f32 	%f720, %f2, %f752;
	sub.f32 	%f751, %f25, %f720;
	mul.f32 	%f721, %f2, %f751;
	sub.f32 	%f750, %f26, %f721;
	mul.f32 	%f722, %f2, %f750;
	sub.f32 	%f749, %f27, %f722;
	mul.f32 	%f723, %f2, %f749;
	sub.f32 	%f748, %f28, %f723;
	mul.f32 	%f724, %f2, %f748;
	sub.f32 	%f747, %f29, %f724;
	mul.f32 	%f725, %f2, %f747;
	sub.f32 	%f746, %f30, %f725;
	mul.f32 	%f726, %f2, %f746;
	sub.f32 	%f745, %f31, %f726;
	@%p137 bra 	$L__BB2_37;
	mov.b32 	%r414, %f35;
	add.s64 	%rd51, %rd3, 256;
	mov.b32 	%r413, 101;
	// begin inline asm
	st.relaxed.gpu.v2.u32 [%rd51], {%r413, %r414};
	// end inline asm
	mov.f32 	%f759, %f3;
	bra.uni 	$L__BB2_37;
$L__BB2_8:
	mul.f32 	%f53, %f1, %f4;
	mul.f32 	%f497, %f2, %f3;
	sub.f32 	%f498, %f53, %f497;
	mul.f32 	%f54, %f1, %f5;
	mul.f32 	%f499, %f2, %f498;
	sub.f32 	%f500, %f54, %f499;
	mul.f32 	%f55, %f1, %f6;
	mul.f32 	%f501, %f2, %f500;
	sub.f32 	%f502, %f55, %f501;
	mul.f32 	%f56, %f1, %f7;
	mul.f32 	%f503, %f2, %f502;
	sub.f32 	%f504, %f56, %f503;
	mul.f32 	%f57, %f1, %f8;
	mul.f32 	%f505, %f2, %f504;
	sub.f32 	%f506, %f57, %f505;
	mul.f32 	%f58, %f1, %f9;
	mul.f32 	%f507, %f2, %f506;
	sub.f32 	%f508, %f58, %f507;
	mul.f32 	%f59, %f1, %f10;
	mul.f32 	%f509, %f2, %f508;
	sub.f32 	%f510, %f59, %f509;
	mul.f32 	%f60, %f1, %f11;
	mul.f32 	%f511, %f2, %f510;
	sub.f32 	%f512, %f60, %f511;
	mul.f32 	%f61, %f1, %f12;
	mul.f32 	%f513, %f2, %f512;
	sub.f32 	%f514, %f61, %f513;
	mul.f32 	%f62, %f1, %f13;
	mul.f32 	%f515, %f2, %f514;
	sub.f32 	%f516, %f62, %f515;
	mul.f32 	%f63, %f1, %f14;
	mul.f32 	%f517, %f2, %f516;
	sub.f32 	%f518, %f63, %f517;
	mul.f32 	%f64, %f1, %f15;
	mul.f32 	%f519, %f2, %f518;
	sub.f32 	%f520, %f64, %f519;
	mul.f32 	%f65, %f1, %f16;
	mul.f32 	%f521, %f2, %f520;
	sub.f32 	%f522, %f65, %f521;
	mul.f32 	%f66, %f1, %f17;
	mul.f32 	%f523, %f2, %f522;
	sub.f32 	%f524, %f66, %f523;
	mov.b32 	%r263, %f524;
	mov.b32 	%r289, 1;
	mov.b32 	%r290, 0;
	mov.b32 	%r291, -1;
	// begin inline asm
	shfl.sync.up.b32 %r262, %r263, %r289, %r290, %r291;
	// end inline asm
	mov.b32 	%f525, %r262;
	mul.f32 	%f526, %f1, %f524;
	mul.f32 	%f527, %f2, %f525;
	sub.f32 	%f528, %f526, %f527;
	setp.lt.s32 	%p87, %r254, 1;
	selp.f32 	%f529, %f524, %f528, %p87;
	mov.b32 	%r268, %f529;
	mov.b32 	%r269, 2;
	// begin inline asm
	shfl.sync.up.b32 %r267, %r268, %r269, %r290, %r291;
	// end inline asm
	mov.b32 	%f530, %r267;
	mul.f32 	%f531, %f1, %f529;
	mul.f32 	%f532, %f2, %f530;
	sub.f32 	%f533, %f531, %f532;
	setp.lt.s32 	%p88, %r254, 2;
	selp.f32 	%f534, %f529, %f533, %p88;
	mov.b32 	%r273, %f534;
	mov.b32 	%r274, 4;
	// begin inline asm
	shfl.sync.up.b32 %r272, %r273, %r274, %r290, %r291;
	// end inline asm
	mov.b32 	%f535, %r272;
	mul.f32 	%f536, %f1, %f534;
	mul.f32 	%f537, %f2, %f535;
	sub.f32 	%f538, %f536, %f537;
	setp.lt.s32 	%p89, %r254, 4;
	selp.f32 	%f539, %f534, %f538, %p89;
	mov.b32 	%r278, %f539;
	mov.b32 	%r279, 8;
	// begin inline asm
	shfl.sync.up.b32 %r277, %r278, %r279, %r290, %r291;
	// end inline asm
	mov.b32 	%f540, %r277;
	mul.f32 	%f541, %f1, %f539;
	mul.f32 	%f542, %f2, %f540;
	sub.f32 	%f543, %f541, %f542;
	setp.lt.s32 	%p90, %r254, 8;
	selp.f32 	%f544, %f539, %f543, %p90;
	mov.b32 	%r283, %f544;
	mov.b32 	%r284, 16;
	// begin inline asm
	shfl.sync.up.b32 %r282, %r283, %r284, %r290, %r291;
	// end inline asm
	mov.b32 	%f545, %r282;
	mul.f32 	%f546, %f1, %f544;
	mul.f32 	%f547, %f2, %f545;
	sub.f32 	%f67, %f546, %f547;
	setp.lt.s32 	%p91, %r254, 16;
	selp.f32 	%f548, %f544, %f67, %p91;
	mov.b32 	%r288, %f548;
	// begin inline asm
	shfl.sync.up.b32 %r287, %r288, %r289, %r290, %r291;
	// end inline asm
	mov.b32 	%f744, %r287;
	setp.ne.s32 	%p92, %r254, 31;
	@%p92 bra 	$L__BB2_10;
	shl.b32 	%r292, %r6, 2;
	add.s32 	%r294, %r261, %r292;
	st.shared.f32 	[%r294+16], %f67;
$L__BB2_10:
	bar.sync 	0;
	ld.shared.v4.f32 	{%f549, %f550, %f551, %f552}, [_ZZN3cub18CUB_300001_SM_10006detail4scan16DeviceScanKernelINS2_10policy_hubIfffj5RecOpIfEE10Policy1000EPfS9_NS0_13ScanTileStateIfLb1EEES6_NS0_8NullTypeEjfLb0ESC_EEvT0_T1_T2_iT3_T4_T5_E12temp_storage+16];
	mul.f32 	%f553, %f1, %f550;
	mul.f32 	%f554, %f2, %f549;
	sub.f32 	%f555, %f553, %f554;
	setp.eq.s32 	%p93, %r6, 2;
	selp.f32 	%f556, %f555, %f549, %p93;
	mul.f32 	%f557, %f1, %f551;
	mul.f32 	%f558, %f2, %f555;
	sub.f32 	%f559, %f557, %f558;
	setp.eq.s32 	%p94, %r6, 3;
	selp.f32 	%f69, %f559, %f556, %p94;
	mul.f32 	%f560, %f1, %f552;
	mul.f32 	%f561, %f2, %f559;
	sub.f32 	%f70, %f560, %f561;
	setp.lt.u32 	%p95, %r4, 32;
	@%p95 bra 	$L__BB2_12;
	mul.f32 	%f562, %f1, %f744;
	mul.f32 	%f563, %f2, %f69;
	sub.f32 	%f564, %f562, %f563;
	setp.eq.s32 	%p96, %r254, 0;
	selp.f32 	%f744, %f69, %f564, %p96;
	bra.uni 	$L__BB2_36;
$L__BB2_12:
	setp.ne.s32 	%p97, %r4, 0;
	mul.wide.s32 	%rd40, %r1, 8;
	add.s64 	%rd5, %rd3, %rd40;
	@%p97 bra 	$L__BB2_14;
	st.shared.f32 	[_ZZN3cub18CUB_300001_SM_10006detail4scan16DeviceScanKernelINS2_10policy_hubIfffj5RecOpIfEE10Policy1000EPfS9_NS0_13ScanTileStateIfLb1EEES6_NS0_8NullTypeEjfLb0ESC_EEvT0_T1_T2_iT3_T4_T5_E12temp_storage+12], %f70;
	mov.b32 	%r296, %f70;
	add.s64 	%rd41, %rd5, 256;
	mov.b32 	%r295, 100;
	// begin inline asm
	st.relaxed.gpu.v2.u32 [%rd41], {%r295, %r296};
	// end inline asm
$L__BB2_14:
	not.b32 	%r297, %r4;
	add.s32 	%r420, %r1, %r297;
	mov.u32 	%r10, %nctaid.x;
	setp.gt.u32 	%p98, %r10, 499;
	@%p98 bra 	$L__BB2_16;
	membar.cta;
	bra.uni 	$L__BB2_17;
$L__BB2_16:
	mov.b32 	%r298, 450;
	// begin inline asm
	nanosleep.u32 %r298;
	// end inline asm
$L__BB2_17:
	mul.wide.s32 	%rd43, %r420, 8;
	add.s64 	%rd44, %rd3, %rd43;
	add.s64 	%rd42, %rd44, 256;
	// begin inline asm
	ld.relaxed.gpu.v2.u32 {%r421, %r418}, [%rd42];
	// end inline asm
$L__BB2_18:
	setp.eq.s32 	%p99, %r421, 99;
	mov.b32 	%r301, -1;
	vote.sync.any.pred 	%p100, %p99, %r301;
	not.pred 	%p101, %p100;
	@%p101 bra 	$L__BB2_23;
	setp.gt.u32 	%p126, %r10, 499;
	@%p126 bra 	$L__BB2_21;
	membar.cta;
	bra.uni 	$L__BB2_22;
$L__BB2_21:
	mov.b32 	%r377, 350;
	// begin inline asm
	nanosleep.u32 %r377;
	// end inline asm
$L__BB2_22:
	// begin inline asm
	ld.relaxed.gpu.v2.u32 {%r421, %r418}, [%rd42];
	// end inline asm
	bra.uni 	$L__BB2_18;
$L__BB2_23:
	mov.b32 	%f565, %r418;
	setp.eq.s32 	%p102, %r421, 101;
	mov.b32 	%r328, -1;
	vote.sync.ballot.b32 	%r329, %p102, %r328;
	// begin inline asm
	mov.u32 %r303, %lanemask_ge;
	// end inline asm
	and.b32  	%r330, %r329, %r303;
	or.b32  	%r331, %r330, -2147483648;
	add.s32 	%r332, %r331, -1;
	not.b32 	%r333, %r331;
	and.b32  	%r334, %r333, %r332;
	popc.b32 	%r307, %r334;
	mov.b32 	%r306, 1;
	// begin inline asm
	shfl.sync.down.b32 %r304, %r418, %r306, %r307, %r328;
	// end inline asm
	setp.lt.s32 	%p104, %r254, %r307;
	mov.b32 	%f566, %r304;
	mul.f32 	%f567, %f1, %f565;
	mul.f32 	%f568, %f2, %f566;
	sub.f32 	%f569, %f567, %f568;
	selp.f32 	%f570, %f569, %f565, %p104;
	mov.b32 	%r310, %f570;
	mov.b32 	%r311, 2;
	// begin inline asm
	shfl.sync.down.b32 %r309, %r310, %r311, %r307, %r328;
	// end inline asm
	add.s32 	%r20, %r254, 2;
	setp.gt.s32 	%p105, %r20, %r307;
	mov.b32 	%f571, %r309;
	mul.f32 	%f572, %f1, %f570;
	mul.f32 	%f573, %f2, %f571;
	sub.f32 	%f574, %f572, %f573;
	selp.f32 	%f575, %f570, %f574, %p105;
	mov.b32 	%r315, %f575;
	mov.b32 	%r316, 4;
	// begin inline asm
	shfl.sync.down.b32 %r314, %r315, %r316, %r307, %r328;
	// end inline asm
	add.s32 	%r21, %r254, 4;
	setp.gt.s32 	%p106, %r21, %r307;
	mov.b32 	%f576, %r314;
	mul.f32 	%f577, %f1, %f575;
	mul.f32 	%f578, %f2, %f576;
	sub.f32 	%f579, %f577, %f578;
	selp.f32 	%f580, %f575, %f579, %p106;
	mov.b32 	%r320, %f580;
	mov.b32 	%r321, 8;
	// begin inline asm
	shfl.sync.down.b32 %r319, %r320, %r321, %r307, %r328;
	// end inline asm
	add.s32 	%r22, %r254, 8;
	setp.gt.s32 	%p107, %r22, %r307;
	mov.b32 	%f581, %r319;
	mul.f32 	%f582, %f1, %f580;
	mul.f32 	%f583, %f2, %f581;
	sub.f32 	%f584, %f582, %f583;
	selp.f32 	%f585, %f580, %f584, %p107;
	mov.b32 	%r325, %f585;
	mov.b32 	%r326, 16;
	// begin inline asm
	shfl.sync.down.b32 %r324, %r325, %r326, %r307, %r328;
	// end inline asm
	add.s32 	%r23, %r254, 16;
	setp.gt.s32 	%p108, %r23, %r307;
	mov.b32 	%f586, %r324;
	mul.f32 	%f587, %f1, %f585;
	mul.f32 	%f588, %f2, %f586;
	sub.f32 	%f589, %f587, %f588;
	selp.f32 	%f743, %f585, %f589, %p108;
	add.s64 	%rd7, %rd3, 256;
$L__BB2_24:
	setp.ne.s32 	%p109, %r421, 101;
	mov.b32 	%r335, -1;
	vote.sync.all.pred 	%p110, %p109, %r335;
	not.pred 	%p111, %p110;
	@%p111 bra 	$L__BB2_32;
	mul.wide.s32 	%rd47, %r420, 8;
	add.s64 	%rd48, %rd7, %rd47;
	add.s64 	%rd46, %rd48, -256;
	// begin inline asm
	ld.relaxed.gpu.v2.u32 {%r421, %r422}, [%rd46];
	// end inline asm
$L__BB2_26:
	setp.eq.s32 	%p115, %r421, 99;
	mov.b32 	%r341, -1;
	vote.sync.any.pred 	%p116, %p115, %r341;
	not.pred 	%p117, %p116;
	@%p117 bra 	$L__BB2_31;
	setp.gt.u32 	%p125, %r10, 499;
	@%p125 bra 	$L__BB2_29;
	membar.cta;
	bra.uni 	$L__BB2_30;
$L__BB2_29:
	mov.b32 	%r374, 350;
	// begin inline asm
	nanosleep.u32 %r374;
	// end inline asm
$L__BB2_30:
	// begin inline asm
	ld.relaxed.gpu.v2.u32 {%r421, %r422}, [%rd46];
	// end inline asm
	bra.uni 	$L__BB2_26;
$L__BB2_31:
	mov.b32 	%f614, %r422;
	setp.eq.s32 	%p118, %r421, 101;
	mov.b32 	%r367, -1;
	vote.sync.ballot.b32 	%r368, %p118, %r367;
	and.b32  	%r369, %r368, %r303;
	or.b32  	%r370, %r369, -2147483648;
	add.s32 	%r371, %r370, -1;
	not.b32 	%r372, %r370;
	and.b32  	%r373, %r372, %r371;
	popc.b32 	%r346, %r373;
	mov.b32 	%r345, 1;
	// begin inline asm
	shfl.sync.down.b32 %r343, %r422, %r345, %r346, %r367;
	// end inline asm
	setp.lt.s32 	%p120, %r254, %r346;
	mov.b32 	%f615, %r343;
	mul.f32 	%f616, %f1, %f614;
	mul.f32 	%f617, %f2, %f615;
	sub.f32 	%f618, %f616, %f617;
	selp.f32 	%f619, %f618, %f614, %p120;
	mov.b32 	%r349, %f619;
	mov.b32 	%r350, 2;
	// begin inline asm
	shfl.sync.down.b32 %r348, %r349, %r350, %r346, %r367;
	// end inline asm
	setp.gt.s32 	%p121, %r20, %r346;
	mov.b32 	%f620, %r348;
	mul.f32 	%f621, %f1, %f619;
	mul.f32 	%f622, %f2, %f620;
	sub.f32 	%f623, %f621, %f622;
	selp.f32 	%f624, %f619, %f623, %p121;
	mov.b32 	%r354, %f624;
	mov.b32 	%r355, 4;
	// begin inline asm
	shfl.sync.down.b32 %r353, %r354, %r355, %r346, %r367;
	// end inline asm
	setp.gt.s32 	%p122, %r21, %r346;
	mov.b32 	%f625, %r353;
	mul.f32 	%f626, %f1, %f624;
	mul.f32 	%f627, %f2, %f625;
	sub.f32 	%f628, %f626, %f627;
	selp.f32 	%f629, %f624, %f628, %p122;
	mov.b32 	%r359, %f629;
	mov.b32 	%r360, 8;
	// begin inline asm
	shfl.sync.down.b32 %r358, %r359, %r360, %r346, %r367;
	// end inline asm
	setp.gt.s32 	%p123, %r22, %r346;
	mov.b32 	%f630, %r358;
	mul.f32 	%f631, %f1, %f629;
	mul.f32 	%f632, %f2, %f630;
	sub.f32 	%f633, %f631, %f632;
	selp.f32 	%f634, %f629, %f633, %p123;
	mov.b32 	%r364, %f634;
	mov.b32 	%r365, 16;
	// begin inline asm
	shfl.sync.down.b32 %r363, %r364, %r365, %r346, %r367;
	// end inline asm
	setp.gt.s32 	%p124, %r23, %r346;
	mov.b32 	%f635, %r363;
	mul.f32 	%f636, %f1, %f634;
	mul.f32 	%f637, %f2, %f635;
	sub.f32 	%f638, %f636, %f637;
	selp.f32 	%f639, %f634, %f638, %p124;
	mul.f32 	%f640, %f1, %f743;
	mul.f32 	%f641, %f2, %f639;
	sub.f32 	%f743, %f640, %f641;
	add.s32 	%r420, %r420, -32;
	bra.uni 	$L__BB2_24;
$L__BB2_32:
	setp.ne.s32 	%p112, %r4, 0;
	@%p112 bra 	$L__BB2_34;
	mul.f32 	%f590, %f1, %f70;
	mul.f32 	%f591, %f2, %f743;
	sub.f32 	%f592, %f590, %f591;
	mov.b32 	%r338, %f592;
	add.s64 	%rd45, %rd5, 256;
	mov.b32 	%r337, 101;
	// begin inline asm
	st.relaxed.gpu.v2.u32 [%rd45], {%r337, %r338};
	// end inline asm
	st.shared.f32 	[_ZZN3cub18CUB_300001_SM_10006detail4scan16DeviceScanKernelINS2_10policy_hubIfffj5RecOpIfEE10Policy1000EPfS9_NS0_13ScanTileStateIfLb1EEES6_NS0_8NullTypeEjfLb0ESC_EEvT0_T1_T2_iT3_T4_T5_E12temp_storage+4], %f743;
	st.shared.f32 	[_ZZN3cub18CUB_300001_SM_10006detail4scan16DeviceScanKernelINS2_10policy_hubIfffj5RecOpIfEE10Policy1000EPfS9_NS0_13ScanTileStateIfLb1EEES6_NS0_8NullTypeEjfLb0ESC_EEvT0_T1_T2_iT3_T4_T5_E12temp_storage+8], %f592;
$L__BB2_34:
	setp.ne.s32 	%p113, %r254, 0;
	@%p113 bra 	$L__BB2_36;
	st.shared.f32 	[_ZZN3cub18CUB_300001_SM_10006detail4scan16DeviceScanKernelINS2_10policy_hubIfffj5RecOpIfEE10Policy1000EPfS9_NS0_13ScanTileStateIfLb1EEES6_NS0_8NullTypeEjfLb0ESC_EEvT0_T1_T2_iT3_T4_T5_E12temp_storage+36], %f743;
	mov.f32 	%f744, %f743;
$L__BB2_36:
	bar.sync 	0;
	setp.eq.s32 	%p114, %r4, 0;
	ld.shared.f32 	%f593, [_ZZN3cub18CUB_300001_SM_10006detail4scan16DeviceScanKernelINS2_10policy_hubIfffj5RecOpIfEE10Policy1000EPfS9_NS0_13ScanTileStateIfLb1EEES6_NS0_8NullTypeEjfLb0ESC_EEvT0_T1_T2_iT3_T4_T5_E12temp_storage+36];
	mul.f32 	%f594, %f1, %f744;
	mul.f32 	%f595, %f2, %f593;
	sub.f32 	%f596, %f594, %f595;
	selp.f32 	%f597, %f744, %f596, %p114;
	mul.f32 	%f598, %f1, %f3;
	mul.f32 	%f599, %f2, %f597;
	sub.f32 	%f759, %f598, %f599;
	mul.f32 	%f600, %f2, %f759;
	sub.f32 	%f758, %f53, %f600;
	mul.f32 	%f601, %f2, %f758;
	sub.f32 	%f757, %f54, %f601;
	mul.f32 	%f602, %f2, %f757;
	sub.f32 	%f756, %f55, %f602;
	mul.f32 	%f603, %f2, %f756;
	sub.f32 	%f755, %f56, %f603;
	mul.f32 	%f604, %f2, %f755;
	sub.f32 	%f754, %f57, %f604;
	mul.f32 	%f605, %f2, %f754;
	sub.f32 	%f753, %f58, %f605;
	mul.f32 	%f606, %f2, %f753;
	sub.f32 	%f752, %f59, %f606;
	mul.f32 	%f607, %f2, %f752;
	sub.f32 	%f751, %f60, %f607;
	mul.f32 	%f608, %f2, %f751;
	sub.f32 	%f750, %f61, %f608;
	mul.f32 	%f609, %f2, %f750;
	sub.f32 	%f749, %f62, %f609;
	mul.f32 	%f610, %f2, %f749;
	sub.f32 	%f748, %f63, %f610;
	mul.f32 	%f611, %f2, %f748;
	sub.f32 	%f747, %f64, %f611;
	mul.f32 	%f612, %f2, %f747;
	sub.f32 	%f746, %f65, %f612;
	mul.f32 	%f613, %f2, %f746;
	sub.f32 	%f745, %f66, %f613;
$L__BB2_37:
	bar.sync 	0;
	st.shared.f32 	[%r8], %f759;
	st.shared.f32 	[%r8+4], %f758;
	st.shared.f32 	[%r8+8], %f757;
	st.shared.f32 	[%r8+12], %f756;
	st.shared.f32 	[%r8+16], %f755;
	st.shared.f32 	[%r8+20], %f754;
	st.shared.f32 	[%r8+24], %f753;
	st.shared.f32 	[%r8+28], %f752;
	st.shared.f32 	[%r8+32], %f751;
	st.shared.f32 	[%r8+36], %f750;
	st.shared.f32 	[%r8+40], %f749;
	st.shared.f32 	[%r8+44], %f748;
	st.shared.f32 	[%r8+48], %f747;
	st.shared.f32 	[%r8+52], %f746;
	st.shared.f32 	[%r8+56], %f745;
	bar.warp.sync 	-1;
	ld.shared.f32 	%f727, [%r7];
	ld.shared.f32 	%f728, [%r7+128];
	ld.shared.f32 	%f729, [%r7+256];
	ld.shared.f32 	%f730, [%r7+384];
	ld.shared.f32 	%f731, [%r7+512];
	ld.shared.f32 	%f732, [%r7+640];
	ld.shared.f32 	%f733, [%r7+768];
	ld.shared.f32 	%f734, [%r7+896];
	ld.shared.f32 	%f735, [%r7+1024];
	ld.shared.f32 	%f736, [%r7+1152];
	ld.shared.f32 	%f737, [%r7+1280];
	ld.shared.f32 	%f738, [%r7+1408];
	ld.shared.f32 	%f739, [%r7+1536];
	ld.shared.f32 	%f740, [%r7+1664];
	ld.shared.f32 	%f741, [%r7+1792];
	add.s64 	%rd53, %rd1, %rd38;
	st.global.f32 	[%rd53], %f727;
	st.global.f32 	[%rd53+128], %f728;
	st.global.f32 	[%rd53+256], %f729;
	st.global.f32 	[%rd53+384], %f730;
	st.global.f32 	[%rd53+512], %f731;
	st.global.f32 	[%rd53+640], %f732;
	st.global.f32 	[%rd53+768], %f733;
	st.global.f32 	[%rd53+896], %f734;
	st.global.f32 	[%rd53+1024], %f735;
	st.global.f32 	[%rd53+1152], %f736;
	st.global.f32 	[%rd53+1280], %f737;
	st.global.f32 	[%rd53+1408], %f738;
	st.global.f32 	[%rd53+1536], %f739;
	st.global.f32 	[%rd53+1664], %f740;
	st.global.f32 	[%rd53+1792], %f741;
	bra.uni 	$L__BB2_136;
$L__BB2_38:
	setp.eq.s32 	%p2, %r3, 0;
	@%p2 bra 	$L__BB2_136;
	cvt.u64.u32 	%rd9, %r2;
	mul.wide.u32 	%rd18, %r2, 4;
	add.s64 	%rd19, %rd2, %rd18;
	mov.u32 	%r35, %tid.x;
	ld.global.f32 	%f774, [%rd19];
	and.b32  	%r81, %r35, 31;
	and.b32  	%r82, %r35, 992;
	mul.lo.s32 	%r83, %r82, 15;
	or.b32  	%r36, %r83, %r81;
	setp.ge.u32 	%p3, %r36, %r3;
	shl.b32 	%r84, %r36, 2;
	cvt.u64.u32 	%rd20, %r84;
	add.s64 	%rd10, %rd19, %rd20;
	mov.f32 	%f760, %f774;
	@%p3 bra 	$L__BB2_41;
	ld.global.f32 	%f760, [%rd10];
$L__BB2_41:
	add.s32 	%r37, %r36, 32;
	setp.ge.u32 	%p4, %r37, %r3;
	mov.f32 	%f761, %f774;
	@%p4 bra 	$L__BB2_43;
	ld.global.f32 	%f761, [%rd10+128];
$L__BB2_43:
	add.s32 	%r38, %r36, 64;
	setp.ge.u32 	%p5, %r38, %r3;
	mov.f32 	%f762, %f774;
	@%p5 bra 	$L__BB2_45;
	ld.global.f32 	%f762, [%rd10+256];
$L__BB2_45:
	add.s32 	%r39, %r36, 96;
	setp.ge.u32 	%p6, %r39, %r3;
	mov.f32 	%f763, %f774;
	@%p6 bra 	$L__BB2_47;
	ld.global.f32 	%f763, [%rd10+384];
$L__BB2_47:
	add.s32 	%r40, %r36, 128;
	setp.ge.u32 	%p7, %r40, %r3;
	mov.f32 	%f764, %f774;
	@%p7 bra 	$L__BB2_49;
	ld.global.f32 	%f764, [%rd10+512];
$L__BB2_49:
	add.s32 	%r41, %r36, 160;
	setp.ge.u32 	%p8, %r41, %r3;
	mov.f32 	%f765, %f774;
	@%p8 bra 	$L__BB2_51;
	ld.global.f32 	%f765, [%rd10+640];
$L__BB2_51:
	add.s32 	%r42, %r36, 192;
	setp.ge.u32 	%p9, %r42, %r3;
	mov.f32 	%f766, %f774;
	@%p9 bra 	$L__BB2_53;
	ld.global.f32 	%f766, [%rd10+768];
$L__BB2_53:
	add.s32 	%r43, %r36, 224;
	setp.ge.u32 	%p10, %r43, %r3;
	mov.f32 	%f767, %f774;
	@%p10 bra 	$L__BB2_55;
	ld.global.f32 	%f767, [%rd10+896];
$L__BB2_55:
	add.s32 	%r44, %r36, 256;
	setp.ge.u32 	%p11, %r44, %r3;
	mov.f32 	%f768, %f774;
	@%p11 bra 	$L__BB2_57;
	ld.global.f32 	%f768, [%rd10+1024];
$L__BB2_57:
	add.s32 	%r45, %r36, 288;
	setp.ge.u32 	%p12, %r45, %r3;
	mov.f32 	%f769, %f774;
	@%p12 bra 	$L__BB2_59;
	ld.global.f32 	%f769, [%rd10+1152];
$L__BB2_59:
	add.s32 	%r46, %r36, 320;
	setp.ge.u32 	%p13, %r46, %r3;
	mov.f32 	%f770, %f774;
	@%p13 bra 	$L__BB2_61;
	ld.global.f32 	%f770, [%rd10+1280];
$L__BB2_61:
	add.s32 	%r47, %r36, 352;
	setp.ge.u32 	%p14, %r47, %r3;
	mov.f32 	%f771, %f774;
	@%p14 bra 	$L__BB2_63;
	ld.global.f32 	%f771, [%rd10+1408];
$L__BB2_63:
	add.s32 	%r48, %r36, 384;
	setp.ge.u32 	%p15, %r48, %r3;
	mov.f32 	%f772, %f774;
	@%p15 bra 	$L__BB2_65;
	ld.global.f32 	%f772, [%rd10+1536];
$L__BB2_65:
	add.s32 	%r49, %r36, 416;
	setp.ge.u32 	%p16, %r49, %r3;
	mov.f32 	%f773, %f774;
	@%p16 bra 	$L__BB2_67;
	ld.global.f32 	%f773, [%rd10+1664];
$L__BB2_67:
	add.s32 	%r50, %r36, 448;
	setp.ge.u32 	%p17, %r50, %r3;
	@%p17 bra 	$L__BB2_69;
	ld.global.f32 	%f774, [%rd10+1792];
$L__BB2_69:
	// begin inline asm
	mov.u32 %r85, %laneid;
	// end inline asm
	shr.u32 	%r52, %r35, 5;
	mad.lo.s32 	%r86, %r52, 480, %r85;
	shl.b32 	%r87, %r86, 2;
	mov.u32 	%r88, _ZZN3cub18CUB_300001_SM_10006detail4scan16DeviceScanKernelINS2_10policy_hubIfffj5RecOpIfEE10Policy1000EPfS9_NS0_13ScanTileStateIfLb1EEES6_NS0_8NullTypeEjfLb0ESC_EEvT0_T1_T2_iT3_T4_T5_E12temp_storage;
	add.s32 	%r53, %r88, %r87;
	st.shared.f32 	[%r53], %f760;
	st.shared.f32 	[%r53+128], %f761;
	st.shared.f32 	[%r53+256], %f762;
	st.shared.f32 	[%r53+384], %f763;
	st.shared.f32 	[%r53+512], %f764;
	st.shared.f32 	[%r53+640], %f765;
	st.shared.f32 	[%r53+768], %f766;
	st.shared.f32 	[%r53+896], %f767;
	st.shared.f32 	[%r53+1024], %f768;
	st.shared.f32 	[%r53+1152], %f769;
	st.shared.f32 	[%r53+1280], %f770;
	st.shared.f32 	[%r53+1408], %f771;
	st.shared.f32 	[%r53+1536], %f772;
	st.shared.f32 	[%r53+1664], %f773;
	st.shared.f32 	[%r53+1792], %f774;
	bar.warp.sync 	-1;
	mad.lo.s32 	%r54, %r85, 56, %r53;
	ld.shared.f32 	%f137, [%r54];
	ld.shared.f32 	%f138, [%r54+4];
	ld.shared.f32 	%f139, [%r54+8];
	ld.shared.f32 	%f140, [%r54+12];
	ld.shared.f32 	%f141, [%r54+16];
	ld.shared.f32 	%f142, [%r54+20];
	ld.shared.f32 	%f143, [%r54+24];
	ld.shared.f32 	%f144, [%r54+28];
	ld.shared.f32 	%f145, [%r54+32];
	ld.shared.f32 	%f146, [%r54+36];
	ld.shared.f32 	%f147, [%r54+40];
	ld.shared.f32 	%f148, [%r54+44];
	ld.shared.f32 	%f149, [%r54+48];
	ld.shared.f32 	%f150, [%r54+52];
	ld.shared.f32 	%f151, [%r54+56];
	bar.sync 	0;
	setp.ne.s32 	%p18, %r1, 0;
	@%p18 bra 	$L__BB2_75;
	mul.f32 	%f152, %f1, %f138;
	mul.f32 	%f398, %f2, %f137;
	sub.f32 	%f399, %f152, %f398;
	mul.f32 	%f153, %f1, %f139;
	mul.f32 	%f400, %f2, %f399;
	sub.f32 	%f401, %f153, %f400;
	mul.f32 	%f154, %f1, %f140;
	mul.f32 	%f402, %f2, %f401;
	sub.f32 	%f403, %f154, %f402;
	mul.f32 	%f155, %f1, %f141;
	mul.f32 	%f404, %f2, %f403;
	sub.f32 	%f405, %f155, %f404;
	mul.f32 	%f156, %f1, %f142;
	mul.f32 	%f406, %f2, %f405;
	sub.f32 	%f407, %f156, %f406;
	mul.f32 	%f157, %f1, %f143;
	mul.f32 	%f408, %f2, %f407;
	sub.f32 	%f409, %f157, %f408;
	mul.f32 	%f158, %f1, %f144;
	mul.f32 	%f410, %f2, %f409;
	sub.f32 	%f411, %f158, %f410;
	mul.f32 	%f159, %f1, %f145;
	mul.f32 	%f412, %f2, %f411;
	sub.f32 	%f413, %f159, %f412;
	mul.f32 	%f160, %f1, %f146;
	mul.f32 	%f414, %f2, %f413;
	sub.f32 	%f415, %f160, %f414;
	mul.f32 	%f161, %f1, %f147;
	mul.f32 	%f416, %f2, %f415;
	sub.f32 	%f417, %f161, %f416;
	mul.f32 	%f162, %f1, %f148;
	mul.f32 	%f418, %f2, %f417;
	sub.f32 	%f419, %f162, %f418;
	mul.f32 	%f163, %f1, %f149;
	mul.f32 	%f420, %f2, %f419;
	sub.f32 	%f421, %f163, %f420;
	mul.f32 	%f164, %f1, %f150;
	mul.f32 	%f422, %f2, %f421;
	sub.f32 	%f423, %f164, %f422;
	mul.f32 	%f165, %f1, %f151;
	mul.f32 	%f424, %f2, %f423;
	sub.f32 	%f425, %f165, %f424;
	mov.b32 	%r222, %f425;
	mov.b32 	%r248, 1;
	mov.b32 	%r249, 0;
	mov.b32 	%r250, -1;
	// begin inline asm
	shfl.sync.up.b32 %r221, %r222, %r248, %r249, %r250;
	// end inline asm
	mov.b32 	%f426, %r221;
	mul.f32 	%f427, %f1, %f425;
	mul.f32 	%f428, %f2, %f426;
	sub.f32 	%f429, %f427, %f428;
	setp.lt.s32 	%p59, %r85, 1;
	selp.f32 	%f430, %f425, %f429, %p59;
	mov.b32 	%r227, %f430;
	mov.b32 	%r228, 2;
	// begin inline asm
	shfl.sync.up.b32 %r226, %r227, %r228, %r249, %r250;
	// end inline asm
	mov.b32 	%f431, %r226;
	mul.f32 	%f432, %f1, %f430;
	mul.f32 	%f433, %f2, %f431;
	sub.f32 	%f434, %f432, %f433;
	setp.lt.s32 	%p60, %r85, 2;
	selp.f32 	%f435, %f430, %f434, %p60;
	mov.b32 	%r232, %f435;
	mov.b32 	%r233, 4;
	// begin inline asm
	shfl.sync.up.b32 %r231, %r232, %r233, %r249, %r250;
	// end inline asm
	mov.b32 	%f436, %r231;
	mul.f32 	%f437, %f1, %f435;
	mul.f32 	%f438, %f2, %f436;
	sub.f32 	%f439, %f437, %f438;
	setp.lt.s32 	%p61, %r85, 4;
	selp.f32 	%f440, %f435, %f439, %p61;
	mov.b32 	%r237, %f440;
	mov.b32 	%r238, 8;
	// begin inline asm
	shfl.sync.up.b32 %r236, %r237, %r238, %r249, %r250;
	// end inline asm
	mov.b32 	%f441, %r236;
	mul.f32 	%f442, %f1, %f440;
	mul.f32 	%f443, %f2, %f441;
	sub.f32 	%f444, %f442, %f443;
	setp.lt.s32 	%p62, %r85, 8;
	selp.f32 	%f445, %f440, %f444, %p62;
	mov.b32 	%r242, %f445;
	mov.b32 	%r243, 16;
	// begin inline asm
	shfl.sync.up.b32 %r241, %r242, %r243, %r249, %r250;
	// end inline asm
	mov.b32 	%f446, %r241;
	mul.f32 	%f447, %f1, %f445;
	mul.f32 	%f448, %f2, %f446;
	sub.f32 	%f166, %f447, %f448;
	setp.lt.s32 	%p63, %r85, 16;
	selp.f32 	%f449, %f445, %f166, %p63;
	mov.b32 	%r247, %f449;
	// begin inline asm
	shfl.sync.up.b32 %r246, %r247, %r248, %r249, %r250;
	// end inline asm
	mov.b32 	%f775, %r246;
	setp.ne.s32 	%p64, %r85, 31;
	@%p64 bra 	$L__BB2_72;
	shl.b32 	%r251, %r52, 2;
	add.s32 	%r253, %r88, %r251;
	st.shared.f32 	[%r253+16], %f166;
$L__BB2_72:
	bar.sync 	0;
	setp.lt.u32 	%p65, %r35, 32;
	@%p65 bra 	$L__BB2_74;
	.pragma "used_bytes_mask 4095";
	ld.shared.v4.f32 	{%f450, %f451, %f452, %f453}, [_ZZN3cub18CUB_300001_SM_10006detail4scan16DeviceScanKernelINS2_10policy_hubIfffj5RecOpIfEE10Policy1000EPfS9_NS0_13ScanTileStateIfLb1EEES6_NS0_8NullTypeEjfLb0ESC_EEvT0_T1_T2_iT3_T4_T5_E12temp_storage+16];
	mul.f32 	%f454, %f2, %f450;
	mul.f32 	%f455, %f1, %f451;
	sub.f32 	%f456, %f455, %f454;
	setp.eq.s32 	%p66, %r52, 3;
	mul.f32 	%f457, %f2, %f456;
	mul.f32 	%f458, %f1, %f452;
	sub.f32 	%f459, %f458, %f457;
	setp.eq.s32 	%p67, %r52, 2;
	selp.f32 	%f460, %f456, %f450, %p67;
	selp.f32 	%f461, %f459, %f460, %p66;
	mul.f32 	%f462, %f1, %f775;
	mul.f32 	%f463, %f2, %f461;
	sub.f32 	%f464, %f462, %f463;
	setp.eq.s32 	%p68, %r85, 0;
	selp.f32 	%f775, %f461, %f464, %p68;
$L__BB2_74:
	setp.eq.s32 	%p69, %r35, 0;
	mul.f32 	%f465, %f1, %f137;
	mul.f32 	%f466, %f2, %f775;
	sub.f32 	%f467, %f465, %f466;
	selp.f32 	%f792, %f137, %f467, %p69;
	mul.f32 	%f468, %f2, %f792;
	sub.f32 	%f791, %f152, %f468;
	mul.f32 	%f469, %f2, %f791;
	sub.f32 	%f790, %f153, %f469;
	mul.f32 	%f470, %f2, %f790;
	sub.f32 	%f789, %f154, %f470;
	mul.f32 	%f471, %f2, %f789;
	sub.f32 	%f788, %f155, %f471;
	mul.f32 	%f472, %f2, %f788;
	sub.f32 	%f787, %f156, %f472;
	mul.f32 	%f473, %f2, %f787;
	sub.f32 	%f786, %f157, %f473;
	mul.f32 	%f474, %f2, %f786;
	sub.f32 	%f785, %f158, %f474;
	mul.f32 	%f475, %f2, %f785;
	sub.f32 	%f784, %f159, %f475;
	mul.f32 	%f476, %f2, %f784;
	sub.f32 	%f783, %f160, %f476;
	mul.f32 	%f477, %f2, %f783;
	sub.f32 	%f782, %f161, %f477;
	mul.f32 	%f478, %f2, %f782;
	sub.f32 	%f781, %f162, %f478;
	mul.f32 	%f479, %f2, %f781;
	sub.f32 	%f780, %f163, %f479;
	mul.f32 	%f480, %f2, %f780;
	sub.f32 	%f779, %f164, %f480;
	mul.f32 	%f481, %f2, %f779;
	sub.f32 	%f778, %f165, %f481;
	bra.uni 	$L__BB2_104;
$L__BB2_75:
	mul.f32 	%f185, %f1, %f138;
	mul.f32 	%f253, %f2, %f137;
	sub.f32 	%f254, %f185, %f253;
	mul.f32 	%f186, %f1, %f139;
	mul.f32 	%f255, %f2, %f254;
	sub.f32 	%f256, %f186, %f255;
	mul.f32 	%f187, %f1, %f140;
	mul.f32 	%f257, %f2, %f256;
	sub.f32 	%f258, %f187, %f257;
	mul.f32 	%f188, %f1, %f141;
	mul.f32 	%f259, %f2, %f258;
	sub.f32 	%f260, %f188, %f259;
	mul.f32 	%f189, %f1, %f142;
	mul.f32 	%f261, %f2, %f260;
	sub.f32 	%f262, %f189, %f261;
	mul.f32 	%f190, %f1, %f143;
	mul.f32 	%f263, %f2, %f262;
	sub.f32 	%f264, %f190, %f263;
	mul.f32 	%f191, %f1, %f144;
	mul.f32 	%f265, %f2, %f264;
	sub.f32 	%f266, %f191, %f265;
	mul.f32 	%f192, %f1, %f145;
	mul.f32 	%f267, %f2, %f266;
	sub.f32 	%f268, %f192, %f267;
	mul.f32 	%f193, %f1, %f146;
	mul.f32 	%f269, %f2, %f268;
	sub.f32 	%f270, %f193, %f269;
	mul.f32 	%f194, %f1, %f147;
	mul.f32 	%f271, %f2, %f270;
	sub.f32 	%f272, %f194, %f271;
	mul.f32 	%f195, %f1, %f148;
	mul.f32 	%f273, %f2, %f272;
	sub.f32 	%f274, %f195, %f273;
	mul.f32 	%f196, %f1, %f149;
	mul.f32 	%f275, %f2, %f274;
	sub.f32 	%f276, %f196, %f275;
	mul.f32 	%f197, %f1, %f150;
	mul.f32 	%f277, %f2, %f276;
	sub.f32 	%f278, %f197, %f277;
	mul.f32 	%f198, %f1, %f151;
	mul.f32 	%f279, %f2, %f278;
	sub.f32 	%f280, %f198, %f279;
	mov.b32 	%r90, %f280;
	mov.b32 	%r116, 1;
	mov.b32 	%r117, 0;
	mov.b32 	%r118, -1;
	// begin inline asm
	shfl.sync.up.b32 %r89, %r90, %r116, %r117, %r118;
	// end inline asm
	mov.b32 	%f281, %r89;
	mul.f32 	%f282, %f1, %f280;
	mul.f32 	%f283, %f2, %f281;
	sub.f32 	%f284, %f282, %f283;
	setp.lt.s32 	%p19, %r85, 1;
	selp.f32 	%f285, %f280, %f284, %p19;
	mov.b32 	%r95, %f285;
	mov.b32 	%r96, 2;
	// begin inline asm
	shfl.sync.up.b32 %r94, %r95, %r96, %r117, %r118;
	// end inline asm
	mov.b32 	%f286, %r94;
	mul.f32 	%f287, %f1, %f285;
	mul.f32 	%f288, %f2, %f286;
	sub.f32 	%f289, %f287, %f288;
	setp.lt.s32 	%p20, %r85, 2;
	selp.f32 	%f290, %f285, %f289, %p20;
	mov.b32 	%r100, %f290;
	mov.b32 	%r101, 4;
	// begin inline asm
	shfl.sync.up.b32 %r99, %r100, %r101, %r117, %r118;
	// end inline asm
	mov.b32 	%f291, %r99;
	mul.f32 	%f292, %f1, %f290;
	mul.f32 	%f293, %f2, %f291;
	sub.f32 	%f294, %f292, %f293;
	setp.lt.s32 	%p21, %r85, 4;
	selp.f32 	%f295, %f290, %f294, %p21;
	mov.b32 	%r105, %f295;
	mov.b32 	%r106, 8;
	// begin inline asm
	shfl.sync.up.b32 %r104, %r105, %r106, %r117, %r118;
	// end inline asm
	mov.b32 	%f296, %r104;
	mul.f32 	%f297, %f1, %f295;
	mul.f32 	%f298, %f2, %f296;
	sub.f32 	%f299, %f297, %f298;
	setp.lt.s32 	%p22, %r85, 8;
	selp.f32 	%f300, %f295, %f299, %p22;
	mov.b32 	%r110, %f300;
	mov.b32 	%r111, 16;
	// begin inline asm
	shfl.sync.up.b32 %r109, %r110, %r111, %r117, %r118;
	// end inline asm
	mov.b32 	%f301, %r109;
	mul.f32 	%f302, %f1, %f300;
	mul.f32 	%f303, %f2, %f301;
	sub.f32 	%f199, %f302, %f303;
	setp.lt.s32 	%p23, %r85, 16;
	selp.f32 	%f304, %f300, %f199, %p23;
	mov.b32 	%r115, %f304;
	// begin inline asm
	shfl.sync.up.b32 %r114, %r115, %r116, %r117, %r118;
	// end inline asm
	mov.b32 	%f777, %r114;
	setp.ne.s32 	%p24, %r85, 31;
	@%p24 bra 	$L__BB2_77;
	shl.b32 	%r119, %r52, 2;
	mov.u32 	%r120, _ZZN3cub18CUB_300001_SM_10006detail4scan16DeviceScanKernelINS2_10policy_hubIfffj5RecOpIfEE10Policy1000EPfS9_NS0_13ScanTileStateIfLb1EEES6_NS0_8NullTypeEjfLb0ESC_EEvT0_T1_T2_iT3_T4_T5_E12temp_storage;
	add.s32 	%r121, %r120, %r119;
	st.shared.f32 	[%r121+16], %f199;
$L__BB2_77:
	bar.sync 	0;
	ld.shared.v4.f32 	{%f305, %f306, %f307, %f308}, [_ZZN3cub18CUB_300001_SM_10006detail4scan16DeviceScanKernelINS2_10policy_hubIfffj5RecOpIfEE10Policy1000EPfS9_NS0_13ScanTileStateIfLb1EEES6_NS0_8NullTypeEjfLb0ESC_EEvT0_T1_T2_iT3_T4_T5_E12temp_storage+16];
	mul.f32 	%f309, %f1, %f306;
	mul.f32 	%f310, %f2, %f305;
	sub.f32 	%f311, %f309, %f310;
	setp.eq.s32 	%p25, %r52, 2;
	selp.f32 	%f312, %f311, %f305, %p25;
	mul.f32 	%f313, %f1, %f307;
	mul.f32 	%f314, %f2, %f311;
	sub.f32 	%f315, %f313, %f314;
	setp.eq.s32 	%p26, %r52, 3;
	selp.f32 	%f201, %f315, %f312, %p26;
	mul.f32 	%f316, %f1, %f308;
	mul.f32 	%f317, %f2, %f315;
	sub.f32 	%f202, %f316, %f317;
	setp.lt.u32 	%p27, %r35, 32;
	@%p27 bra 	$L__BB2_79;
	mul.f32 	%f318, %f1, %f777;
	mul.f32 	%f319, %f2, %f201;
	sub.f32 	%f320, %f318, %f319;
	setp.eq.s32 	%p28, %r85, 0;
	selp.f32 	%f777, %f201, %f320, %p28;
	bra.uni 	$L__BB2_103;
$L__BB2_79:
	setp.ne.s32 	%p29, %r35, 0;
	mul.wide.s32 	%rd21, %r1, 8;
	add.s64 	%rd11, %rd3, %rd21;
	@%p29 bra 	$L__BB2_81;
	st.shared.f32 	[_ZZN3cub18CUB_300001_SM_10006detail4scan16DeviceScanKernelINS2_10policy_hubIfffj5RecOpIfEE10Policy1000EPfS9_NS0_13ScanTileStateIfLb1EEES6_NS0_8NullTypeEjfLb0ESC_EEvT0_T1_T2_iT3_T4_T5_E12temp_storage+12], %f202;
	mov.b32 	%r123, %f202;
	add.s64 	%rd22, %rd11, 256;
	mov.b32 	%r122, 100;
	// begin inline asm
	st.relaxed.gpu.v2.u32 [%rd22], {%r122, %r123};
	// end inline asm
$L__BB2_81:
	mov.u32 	%r55, %nctaid.x;
	setp.gt.u32 	%p30, %r55, 499;
	@%p30 bra 	$L__BB2_83;
	membar.cta;
	bra.uni 	$L__BB2_84;
$L__BB2_83:
	mov.b32 	%r124, 450;
	// begin inline asm
	nanosleep.u32 %r124;
	// end inline asm
$L__BB2_84:
	ld.param.u32 	%r415, [_ZN3cub18CUB_300001_SM_10006detail4scan16DeviceScanKernelINS2_10policy_hubIfffj5RecOpIfEE10Policy1000EPfS9_NS0_13ScanTileStateIfLb1EEES6_NS0_8NullTypeEjfLb0ESC_EEvT0_T1_T2_iT3_T4_T5__param_3];
	mov.u32 	%r127, %ctaid.x;
	add.s32 	%r128, %r415, %r127;
	not.b32 	%r129, %r35;
	add.s32 	%r130, %r128, %r129;
	mul.wide.s32 	%rd24, %r130, 8;
	add.s64 	%rd25, %rd3, %rd24;
	add.s64 	%rd23, %rd25, 256;
	// begin inline asm
	ld.relaxed.gpu.v2.u32 {%r427, %r424}, [%rd23];
	// end inline asm
$L__BB2_85:
	setp.eq.s32 	%p31, %r427, 99;
	mov.b32 	%r131, -1;
	vote.sync.any.pred 	%p32, %p31, %r131;
	not.pred 	%p33, %p32;
	@%p33 bra 	$L__BB2_90;
	@%p30 bra 	$L__BB2_88;
	membar.cta;
	bra.uni 	$L__BB2_89;
$L__BB2_88:
	mov.b32 	%r218, 350;
	// begin inline asm
	nanosleep.u32 %r218;
	// end inline asm
$L__BB2_89:
	// begin inline asm
	ld.relaxed.gpu.v2.u32 {%r427, %r424}, [%rd23];
	// end inline asm
	bra.uni 	$L__BB2_85;
$L__BB2_90:
	ld.param.u32 	%r416, [_ZN3cub18CUB_300001_SM_10006detail4scan16DeviceScanKernelINS2_10policy_hubIfffj5RecOpIfEE10Policy1000EPfS9_NS0_13ScanTileStateIfLb1EEES6_NS0_8NullTypeEjfLb0ESC_EEvT0_T1_T2_iT3_T4_T5__param_3];
	mov.u32 	%r159, %ctaid.x;
	add.s32 	%r160, %r416, %r159;
	not.b32 	%r161, %r35;
	add.s32 	%r426, %r160, %r161;
	mov.b32 	%f321, %r424;
	setp.eq.s32 	%p34, %r427, 101;
	mov.b32 	%r158, -1;
	vote.sync.ballot.b32 	%r162, %p34, %r158;
	// begin inline asm
	mov.u32 %r133, %lanemask_ge;
	// end inline asm
	and.b32  	%r163, %r162, %r133;
	or.b32  	%r164, %r163, -2147483648;
	add.s32 	%r165, %r164, -1;
	not.b32 	%r166, %r164;
	and.b32  	%r167, %r166, %r165;
	popc.b32 	%r137, %r167;
	mov.b32 	%r136, 1;
	// begin inline asm
	shfl.sync.down.b32 %r134, %r424, %r136, %r137, %r158;
	// end inline asm
	setp.lt.s32 	%p36, %r85, %r137;
	mov.b32 	%f322, %r134;
	mul.f32 	%f323, %f1, %f321;
	mul.f32 	%f324, %f2, %f322;
	sub.f32 	%f325, %f323, %f324;
	selp.f32 	%f326, %f325, %f321, %p36;
	mov.b32 	%r140, %f326;
	mov.b32 	%r141, 2;
	// begin inline asm
	shfl.sync.down.b32 %r139, %r140, %r141, %r137, %r158;
	// end inline asm
	add.s32 	%r168, %r85, 2;
	setp.gt.s32 	%p37, %r168, %r137;
	mov.b32 	%f327, %r139;
	mul.f32 	%f328, %f1, %f326;
	mul.f32 	%f329, %f2, %f327;
	sub.f32 	%f330, %f328, %f329;
	selp.f32 	%f331, %f326, %f330, %p37;
	mov.b32 	%r145, %f331;
	mov.b32 	%r146, 4;
	// begin inline asm
	shfl.sync.down.b32 %r144, %r145, %r146, %r137, %r158;
	// end inline asm
	add.s32 	%r169, %r85, 4;
	setp.gt.s32 	%p38, %r169, %r137;
	mov.b32 	%f332, %r144;
	mul.f32 	%f333, %f1, %f331;
	mul.f32 	%f334, %f2, %f332;
	sub.f32 	%f335, %f333, %f334;
	selp.f32 	%f336, %f331, %f335, %p38;
	mov.b32 	%r150, %f336;
	mov.b32 	%r151, 8;
	// begin inline asm
	shfl.sync.down.b32 %r149, %r150, %r151, %r137, %r158;
	// end inline asm
	add.s32 	%r170, %r85, 8;
	setp.gt.s32 	%p39, %r170, %r137;
	mov.b32 	%f337, %r149;
	mul.f32 	%f338, %f1, %f336;
	mul.f32 	%f339, %f2, %f337;
	sub.f32 	%f340, %f338, %f339;
	selp.f32 	%f341, %f336, %f340, %p39;
	mov.b32 	%r155, %f341;
	mov.b32 	%r156, 16;
	// begin inline asm
	shfl.sync.down.b32 %r154, %r155, %r156, %r137, %r158;
	// end inline asm
	add.s32 	%r171, %r85, 16;
	setp.gt.s32 	%p40, %r171, %r137;
	mov.b32 	%f342, %r154;
	mul.f32 	%f343, %f1, %f341;
	mul.f32 	%f344, %f2, %f342;
	sub.f32 	%f345, %f343, %f344;
	selp.f32 	%f776, %f341, %f345, %p40;
	add.s64 	%rd13, %rd3, 256;
$L__BB2_91:
	setp.ne.s32 	%p41, %r427, 101;
	mov.b32 	%r172, -1;
	vote.sync.all.pred 	%p42, %p41, %r172;
	not.pred 	%p43, %p42;
	@%p43 bra 	$L__BB2_99;
	mul.wide.s32 	%rd28, %r426, 8;
	add.s64 	%rd29, %rd13, %rd28;
	add.s64 	%rd27, %rd29, -256;
	// begin inline asm
	ld.relaxed.gpu.v2.u32 {%r427, %r428}, [%rd27];
	// end inline asm
$L__BB2_93:
	setp.eq.s32 	%p47, %r427, 99;
	mov.b32 	%r178, -1;
	vote.sync.any.pred 	%p48, %p47, %r178;
	not.pred 	%p49, %p48;
	@%p49 bra 	$L__BB2_98;
	@%p30 bra 	$L__BB2_96;
	membar.cta;
	bra.uni 	$L__BB2_97;
$L__BB2_96:
	mov.b32 	%r215, 350;
	// begin inline asm
	nanosleep.u32 %r215;
	// end inline asm
$L__BB2_97:
	// begin inline asm
	ld.relaxed.gpu.v2.u32 {%r427, %r428}, [%rd27];
	// end inline asm
	bra.uni 	$L__BB2_93;
$L__BB2_98:
	mov.b32 	%f370, %r428;
	setp.eq.s32 	%p50, %r427, 101;
	mov.b32 	%r204, -1;
	vote.sync.ballot.b32 	%r205, %p50, %r204;
	and.b32  	%r206, %r205, %r133;
	or.b32  	%r207, %r206, -2147483648;
	add.s32 	%r208, %r207, -1;
	not.b32 	%r209, %r207;
	and.b32  	%r210, %r209, %r208;
	popc.b32 	%r183, %r210;
	mov.b32 	%r182, 1;
	// begin inline asm
	shfl.sync.down.b32 %r180, %r428, %r182, %r183, %r204;
	// end inline asm
	setp.lt.s32 	%p52, %r85, %r183;
	mov.b32 	%f371, %r180;
	mul.f32 	%f372, %f1, %f370;
	mul.f32 	%f373, %f2, %f371;
	sub.f32 	%f374, %f372, %f373;
	selp.f32 	%f375, %f374, %f370, %p52;
	mov.b32 	%r186, %f375;
	mov.b32 	%r187, 2;
	// begin inline asm
	shfl.sync.down.b32 %r185, %r186, %r187, %r183, %r204;
	// end inline asm
	add.s32 	%r211, %r85, 2;
	setp.gt.s32 	%p53, %r211, %r183;
	mov.b32 	%f376, %r185;
	mul.f32 	%f377, %f1, %f375;
	mul.f32 	%f378, %f2, %f376;
	sub.f32 	%f379, %f377, %f378;
	selp.f32 	%f380, %f375, %f379, %p53;
	mov.b32 	%r191, %f380;
	mov.b32 	%r192, 4;
	// begin inline asm
	shfl.sync.down.b32 %r190, %r191, %r192, %r183, %r204;
	// end inline asm
	add.s32 	%r212, %r85, 4;
	setp.gt.s32 	%p54, %r212, %r183;
	mov.b32 	%f381, %r190;
	mul.f32 	%f382, %f1, %f380;
	mul.f32 	%f383, %f2, %f381;
	sub.f32 	%f384, %f382, %f383;
	selp.f32 	%f385, %f380, %f384, %p54;
	mov.b32 	%r196, %f385;
	mov.b32 	%r197, 8;
	// begin inline asm
	shfl.sync.down.b32 %r195, %r196, %r197, %r183, %r204;
	// end inline asm
	add.s32 	%r213, %r85, 8;
	setp.gt.s32 	%p55, %r213, %r183;
	mov.b32 	%f386, %r195;
	mul.f32 	%f387, %f1, %f385;
	mul.f32 	%f388, %f2, %f386;
	sub.f32 	%f389, %f387, %f388;
	selp.f32 	%f390, %f385, %f389, %p55;
	mov.b32 	%r201, %f390;
	mov.b32 	%r202, 16;
	// begin inline asm
	shfl.sync.down.b32 %r200, %r201, %r202, %r183, %r204;
	// end inline asm
	add.s32 	%r214, %r85, 16;
	setp.gt.s32 	%p56, %r214, %r183;
	mov.b32 	%f391, %r200;
	mul.f32 	%f392, %f1, %f390;
	mul.f32 	%f393, %f2, %f391;
	sub.f32 	%f394, %f392, %f393;
	selp.f32 	%f395, %f390, %f394, %p56;
	mul.f32 	%f396, %f1, %f776;
	mul.f32 	%f397, %f2, %f395;
	sub.f32 	%f776, %f396, %f397;
	add.s32 	%r426, %r426, -32;
	bra.uni 	$L__BB2_91;
$L__BB2_99:
	@%p29 bra 	$L__BB2_101;
	mul.f32 	%f346, %f1, %f202;
	mul.f32 	%f347, %f2, %f776;
	sub.f32 	%f348, %f346, %f347;
	mov.b32 	%r175, %f348;
	add.s64 	%rd26, %rd11, 256;
	mov.b32 	%r174, 101;
	// begin inline asm
	st.relaxed.gpu.v2.u32 [%rd26], {%r174, %r175};
	// end inline asm
	st.shared.f32 	[_ZZN3cub18CUB_300001_SM_10006detail4scan16DeviceScanKernelINS2_10policy_hubIfffj5RecOpIfEE10Policy1000EPfS9_NS0_13ScanTileStateIfLb1EEES6_NS0_8NullTypeEjfLb0ESC_EEvT0_T1_T2_iT3_T4_T5_E12temp_storage+4], %f776;
	st.shared.f32 	[_ZZN3cub18CUB_300001_SM_10006detail4scan16DeviceScanKernelINS2_10policy_hubIfffj5RecOpIfEE10Policy1000EPfS9_NS0_13ScanTileStateIfLb1EEES6_NS0_8NullTypeEjfLb0ESC_EEvT0_T1_T2_iT3_T4_T5_E12temp_storage+8], %f348;
$L__BB2_101:
	setp.ne.s32 	%p45, %r85, 0;
	@%p45 bra 	$L__BB2_103;
	st.shared.f32 	[_ZZN3cub18CUB_300001_SM_10006detail4scan16DeviceScanKernelINS2_10policy_hubIfffj5RecOpIfEE10Policy1000EPfS9_NS0_13ScanTileStateIfLb1EEES6_NS0_8NullTypeEjfLb0ESC_EEvT0_T1_T2_iT3_T4_T5_E12temp_storage+36], %f776;
	mov.f32 	%f777, %f776;
$L__BB2_103:
	bar.sync 	0;
	setp.eq.s32 	%p46, %r35, 0;
	ld.shared.f32 	%f349, [_ZZN3cub18CUB_300001_SM_10006detail4scan16DeviceScanKernelINS2_10policy_hubIfffj5RecOpIfEE10Policy1000EPfS9_NS0_13ScanTileStateIfLb1EEES6_NS0_8NullTypeEjfLb0ESC_EEvT0_T1_T2_iT3_T4_T5_E12temp_storage+36];
	mul.f32 	%f350, %f1, %f777;
	mul.f32 	%f351, %f2, %f349;
	sub.f32 	%f352, %f350, %f351;
	selp.f32 	%f353, %f777, %f352, %p46;
	mul.f32 	%f354, %f1, %f137;
	mul.f32 	%f355, %f2, %f353;
	sub.f32 	%f792, %f354, %f355;
	mul.f32 	%f356, %f2, %f792;
	sub.f32 	%f791, %f185, %f356;
	mul.f32 	%f357, %f2, %f791;
	sub.f32 	%f790, %f186, %f357;
	mul.f32 	%f358, %f2, %f790;
	sub.f32 	%f789, %f187, %f358;
	mul.f32 	%f359, %f2, %f789;
	sub.f32 	%f788, %f188, %f359;
	mul.f32 	%f360, %f2, %f788;
	sub.f32 	%f787, %f189, %f360;
	mul.f32 	%f361, %f2, %f787;
	sub.f32 	%f786, %f190, %f361;
	mul.f32 	%f362, %f2, %f786;
	sub.f32 	%f785, %f191, %f362;
	mul.f32 	%f363, %f2, %f785;
	sub.f32 	%f784, %f192, %f363;
	mul.f32 	%f364, %f2, %f784;
	sub.f32 	%f783, %f193, %f364;
	mul.f32 	%f365, %f2, %f783;
	sub.f32 	%f782, %f194, %f365;
	mul.f32 	%f366, %f2, %f782;
	sub.f32 	%f781, %f195, %f366;
	mul.f32 	%f367, %f2, %f781;
	sub.f32 	%f780, %f196, %f367;
	mul.f32 	%f368, %f2, %f780;
	sub.f32 	%f779, %f197, %f368;
	mul.f32 	%f369, %f2, %f779;
	sub.f32 	%f778, %f198, %f369;
$L__BB2_104:
	bar.sync 	0;
	st.shared.f32 	[%r54], %f792;
	st.shared.f32 	[%r54+4], %f791;
	st.shared.f32 	[%r54+8], %f790;
	st.shared.f32 	[%r54+12], %f789;
	st.shared.f32 	[%r54+16], %f788;
	st.shared.f32 	[%r54+20], %f787;
	st.shared.f32 	[%r54+24], %f786;
	st.shared.f32 	[%r54+28], %f785;
	st.shared.f32 	[%r54+32], %f784;
	st.shared.f32 	[%r54+36], %f783;
	st.shared.f32 	[%r54+40], %f782;
	st.shared.f32 	[%r54+44], %f781;
	st.shared.f32 	[%r54+48], %f780;
	st.shared.f32 	[%r54+52], %f779;
	st.shared.f32 	[%r54+56], %f778;
	bar.warp.sync 	-1;
	ld.shared.f32 	%f238, [%r53];
	ld.shared.f32 	%f239, [%r53+128];
	ld.shared.f32 	%f240, [%r53+256];
	ld.shared.f32 	%f241, [%r53+384];
	ld.shared.f32 	%f242, [%r53+512];
	ld.shared.f32 	%f243, [%r53+640];
	ld.shared.f32 	%f244, [%r53+768];
	ld.shared.f32 	%f245, [%r53+896];
	ld.shared.f32 	%f246, [%r53+1024];
	ld.shared.f32 	%f247, [%r53+1152];
	ld.shared.f32 	%f248, [%r53+1280];
	ld.shared.f32 	%f249, [%r53+1408];
	ld.shared.f32 	%f250, [%r53+1536];
	ld.shared.f32 	%f251, [%r53+1664];
	ld.shared.f32 	%f252, [%r53+1792];
	setp.ne.s32 	%p70, %r35, 0;
	@%p70 bra 	$L__BB2_106;
	st.volatile.shared.u32 	[_ZZN3cub18CUB_300001_SM_10006detail4scan16DeviceScanKernelINS2_10policy_hubIfffj5RecOpIfEE10Policy1000EPfS9_NS0_13ScanTileStateIfLb1EEES6_NS0_8NullTypeEjfLb0ESC_EEvT0_T1_T2_iT3_T4_T5_E12temp_storage+7680], %r3;
$L__BB2_106:
	ld.param.u64 	%rd54, [_ZN3cub18CUB_300001_SM_10006detail4scan16DeviceScanKernelINS2_10policy_hubIfffj5RecOpIfEE10Policy1000EPfS9_NS0_13ScanTileStateIfLb1EEES6_NS0_8NullTypeEjfLb0ESC_EEvT0_T1_T2_iT3_T4_T5__param_1];
	bar.sync 	0;
	ld.volatile.shared.u32 	%r77, [_ZZN3cub18CUB_300001_SM_10006detail4scan16DeviceScanKernelINS2_10policy_hubIfffj5RecOpIfEE10Policy1000EPfS9_NS0_13ScanTileStateIfLb1EEES6_NS0_8NullTypeEjfLb0ESC_EEvT0_T1_T2_iT3_T4_T5_E12temp_storage+7680];
	setp.ge.s32 	%p71, %r36, %r77;
	cvt.u64.u32 	%rd32, %r36;
	add.s64 	%rd33, %rd32, %rd9;
	cvta.to.global.u64 	%rd34, %rd54;
	shl.b64 	%rd35, %rd33, 2;
	add.s64 	%rd15, %rd34, %rd35;
	@%p71 bra 	$L__BB2_108;
	st.global.f32 	[%rd15], %f238;
$L__BB2_108:
	setp.ge.s32 	%p72, %r37, %r77;
	@%p72 bra 	$L__BB2_110;
	st.global.f32 	[%rd15+128], %f239;
$L__BB2_110:
	setp.ge.s32 	%p73, %r38, %r77;
	@%p73 bra 	$L__BB2_112;
	st.global.f32 	[%rd15+256], %f240;
$L__BB2_112:
	setp.ge.s32 	%p74, %r39, %r77;
	@%p74 bra 	$L__BB2_114;
	st.global.f32 	[%rd15+384], %f241;
$L__BB2_114:
	setp.ge.s32 	%p75, %r40, %r77;
	@%p75 bra 	$L__BB2_116;
	st.global.f32 	[%rd15+512], %f242;
$L__BB2_116:
	setp.ge.s32 	%p76, %r41, %r77;
	@%p76 bra 	$L__BB2_118;
	st.global.f32 	[%rd15+640], %f243;
$L__BB2_118:
	setp.ge.s32 	%p77, %r42, %r77;
	@%p77 bra 	$L__BB2_120;
	st.global.f32 	[%rd15+768], %f244;
$L__BB2_120:
	setp.ge.s32 	%p78, %r43, %r77;
	@%p78 bra 	$L__BB2_122;
	st.global.f32 	[%rd15+896], %f245;
$L__BB2_122:
	setp.ge.s32 	%p79, %r44, %r77;
	@%p79 bra 	$L__BB2_124;
	st.global.f32 	[%rd15+1024], %f246;
$L__BB2_124:
	setp.ge.s32 	%p80, %r45, %r77;
	@%p80 bra 	$L__BB2_126;
	st.global.f32 	[%rd15+1152], %f247;
$L__BB2_126:
	setp.ge.s32 	%p81, %r46, %r77;
	@%p81 bra 	$L__BB2_128;
	st.global.f32 	[%rd15+1280], %f248;
$L__BB2_128:
	setp.ge.s32 	%p82, %r47, %r77;
	@%p82 bra 	$L__BB2_130;
	st.global.f32 	[%rd15+1408], %f249;
$L__BB2_130:
	setp.ge.s32 	%p83, %r48, %r77;
	@%p83 bra 	$L__BB2_132;
	st.global.f32 	[%rd15+1536], %f250;
$L__BB2_132:
	setp.ge.s32 	%p84, %r49, %r77;
	@%p84 bra 	$L__BB2_134;
	st.global.f32 	[%rd15+1664], %f251;
$L__BB2_134:
	setp.ge.s32 	%p85, %r50, %r77;
	@%p85 bra 	$L__BB2_136;
	st.global.f32 	[%rd15+1792], %f252;
$L__BB2_136:
	ret;

}


// ===== COMPILED SASS (sm_100) =====

	.target	sm_100

	.elftype	@"ET_EXEC"


//--------------------- .note.nv.tkinfo           --------------------------
	.section	.note.nv.tkinfo,"",@"SHT_NOTE"
	.sectionflags	@"SHF_NOTE_NV_TKINFO"
	.tkinfo
        /*0018*/ 	.word	0x00000002
        /*0030*/ 	.string	""
        /*0030*/ 	.string	"ptxas"
        /*0030*/ 	.string	"Cuda compilation tools, release 13.0, V13.0.88"
        /*0030*/ 	.string	"Build cuda_13.0.r13.0/compiler.36424714_0"
        /*0030*/ 	.string	"-arch sm_100 -m 64 "



//--------------------- .note.nv.cuinfo           --------------------------
	.section	.note.nv.cuinfo,"",@"SHT_NOTE"
	.sectionflags	@"SHF_NOTE_NV_CUINFO"
        /*0018*/ 	.short	0x0002
        /*001a*/ 	.short	0x0064
        /*001c*/ 	.short	0x0082
	.zero		2


//--------------------- .nv.info                  --------------------------
	.section	.nv.info,"",@"SHT_CUDA_INFO"
	.align	4


	//----- nvinfo : EIATTR_REGCOUNT
	.align		4
        /*0000*/ 	.byte	0x04, 0x2f
        /*0002*/ 	.short	(.L_30 - .L_29)
	.align		4
.L_29:
        /*0004*/ 	.word	index@(_ZN3cub18CUB_300001_SM_10006detail11EmptyKernelIvEEvv)
        /*0008*/ 	.word	0x00000004


	//----- nvinfo : EIATTR_FRAME_SIZE
	.align		4
.L_30:
        /*000c*/ 	.byte	0x04, 0x11
        /*000e*/ 	.short	(.L_32 - .L_31)
	.align		4
.L_31:
        /*0010*/ 	.word	index@(_ZN3cub18CUB_300001_SM_10006detail11EmptyKernelIvEEvv)
        /*0014*/ 	.word	0x00000000


	//----- nvinfo : EIATTR_REGCOUNT
	.align		4
.L_32:
        /*0018*/ 	.byte	0x04, 0x2f
        /*001a*/ 	.short	(.L_34 - .L_33)
	.align		4
.L_33:
        /*001c*/ 	.word	index@(_ZN3cub18CUB_300001_SM_10006detail4scan20DeviceScanInitKernelINS0_13ScanTileStateIfLb1EEEEEvT_i)
        /*0020*/ 	.word	0x00000008


	//----- nvinfo : EIATTR_FRAME_SIZE
	.align		4
.L_34:
        /*0024*/ 	.byte	0x04, 0x11
        /*0026*/ 	.short	(.L_36 - .L_35)
	.align		4
.L_35:
        /*0028*/ 	.word	index@(_ZN3cub18CUB_300001_SM_10006detail4scan20DeviceScanInitKernelINS0_13ScanTileStateIfLb1EEEEEvT_i)
        /*002c*/ 	.word	0x00000000


	//----- nvinfo : EIATTR_REGCOUNT
	.align		4
.L_36:
        /*0030*/ 	.byte	0x04, 0x2f
        /*0032*/ 	.short	(.L_38 - .L_37)
	.align		4
.L_37:
        /*0034*/ 	.word	index@(_ZN3cub18CUB_300001_SM_10006detail4scan16DeviceScanKernelINS2_10policy_hubIfffj5RecOpIfEE10Policy1000EPfS9_NS0_13ScanTileStateIfLb1EEES6_NS0_8NullTypeEjfLb0ESC_EEvT0_T1_T2_iT3_T4_T5_)
        /*0038*/ 	.word	0x00000028


	//----- nvinfo : EIATTR_FRAME_SIZE
	.align		4
.L_38:
        /*003c*/ 	.byte	0x04, 0x11
        /*003e*/ 	.short	(.L_40 - .L_39)
	.align		4
.L_39:
        /*0040*/ 	.word	index@(_ZN3cub18CUB_300001_SM_10006detail4scan16DeviceScanKernelINS2_10policy_hubIfffj5RecOpIfEE10Policy1000EPfS9_NS0_13ScanTileStateIfLb1EEES6_NS0_8NullTypeEjfLb0ESC_EEvT0_T1_T2_iT3_T4_T5_)
        /*0044*/ 	.word	0x00000008


	//----- nvinfo : EIATTR_MIN_STACK_SIZE
	.align		4
.L_40:
        /*0048*/ 	.byte	0x04, 0x12
        /*004a*/ 	.short	(.L_42 - .L_41)
	.align		4
.L_41:
        /*004c*/ 	.word	index@(_ZN3cub18CUB_300001_SM_10006detail4scan16DeviceScanKernelINS2_10policy_hubIfffj5RecOpIfEE10Policy1000EPfS9_NS0_13ScanTileStateIfLb1EEES6_NS0_8NullTypeEjfLb0ESC_EEvT0_T1_T2_iT3_T4_T5_)
        /*0050*/ 	.word	0x00000008


	//----- nvinfo : EIATTR_MIN_STACK_SIZE
	.align		4
.L_42:
        /*0054*/ 	.byte	0x04, 0x12
        /*0056*/ 	.short	(.L_44 - .L_43)
	.align		4
.L_43:
        /*0058*/ 	.word	index@(_ZN3cub18CUB_300001_SM_10006detail4scan20DeviceScanInitKernelINS0_13ScanTileStateIfLb1EEEEEvT_i)
        /*005c*/ 	.word	0x00000000


	//----- nvinfo : EIATTR_MIN_STACK_SIZE
	.align		4
.L_44:
        /*0060*/ 	.byte	0x04, 0x12
        /*0062*/ 	.short	(.L_46 - .L_45)
	.align		4
.L_45:
        /*0064*/ 	.word	index@(_ZN3cub18CUB_300001_SM_10006detail11EmptyKernelIvEEvv)
        /*0068*/ 	.word	0x00000000
.L_46:


//--------------------- .nv.compat                --------------------------
	.section	.nv.compat,"",@"SHT_CUDA_COMPAT_INFO"
	.align	4
        /*0000*/ 	.byte	0x02, 0x09, 0x00, 0x00, 0x02, 0x02, 0x01, 0x00, 0x02, 0x05, 0x05, 0x00, 0x03, 0x07, 0x01, 0x01
        /*0010*/ 	.byte	0x02, 0x03, 0x00, 0x00, 0x02, 0x06, 0x01, 0x00, 0x04, 0x0b, 0x08, 0x00, 0x09, 0x00, 0x00, 0x00
        /*0020*/ 	.byte	0x00, 0x00, 0x00, 0x00


//--------------------- .nv.info._ZN3cub18CUB_300001_SM_10006detail4scan16DeviceScanKernelINS2_10policy_hubIfffj5RecOpIfEE10Policy1000EPfS9_NS0_13ScanTileStateIfLb1EEES6_NS0_8NullTypeEjfLb0ESC_EEvT0_T1_T2_iT3_T4_T5_ --------------------------
	.section	.nv.info._ZN3cub18CUB_300001_SM_10006detail4scan16DeviceScanKernelINS2_10policy_hubIfffj5RecOpIfEE10Policy1000EPfS9_NS0_13ScanTileStateIfLb1EEES6_NS0_8NullTypeEjfLb0ESC_EEvT0_T1_T2_iT3_T4_T5_,"",@"SHT_CUDA_INFO"
	.sectionflags	@""
	.align	4


	//----- nvinfo : EIATTR_CUDA_API_VERSION
	.align		4
        /*0000*/ 	.byte	0x04, 0x37
        /*0002*/ 	.short	(.L_48 - .L_47)
.L_47:
        /*0004*/ 	.word	0x00000082


	//----- nvinfo : EIATTR_KPARAM_INFO
	.align		4
.L_48:
        /*0008*/ 	.byte	0x04, 0x17
        /*000a*/ 	.short	(.L_50 - .L_49)
.L_49:
        /*000c*/ 	.word	0x00000000
        /*0010*/ 	.short	0x0006
        /*0012*/ 	.short	0x0028
        /*0014*/ 	.byte	0x00, 0xf0, 0x11, 0x00


	//----- nvinfo : EIATTR_KPARAM_INFO
	.align		4
.L_50:
        /*0018*/ 	.byte	0x04, 0x17
        /*001a*/ 	.short	(.L_52 - .L_51)
.L_51:
        /*001c*/ 	.word	0x00000000
        /*0020*/ 	.short	0x0005
        /*0022*/ 	.short	0x0024
        /*0024*/ 	.byte	0x00, 0xf0, 0x05, 0x00


	//----- nvinfo : EIATTR_KPARAM_INFO
	.align		4
.L_52:
        /*0028*/ 	.byte	0x04, 0x17
        /*002a*/ 	.short	(.L_54 - .L_53)
.L_53:
        /*002c*/ 	.word	0x00000000
        /*0030*/ 	.short	0x0004
        /*0032*/ 	.short	0x001c
        /*0034*/ 	.byte	0x00, 0xf0, 0x21, 0x00


	//----- nvinfo : EIATTR_KPARAM_INFO
	.align		4
.L_54:
        /*0038*/ 	.byte	0x04, 0x17
        /*003a*/ 	.short	(.L_56 - .L_55)
.L_55:
        /*003c*/ 	.word	0x00000000
        /*0040*/ 	.short	0x0003
        /*0042*/ 	.short	0x0018
        /*0044*/ 	.byte	0x00, 0xf0, 0x11, 0x00


	//----- nvinfo : EIATTR_KPARAM_INFO
	.align		4
.L_56:
        /*0048*/ 	.byte	0x04, 0x17
        /*004a*/ 	.short	(.L_58 - .L_57)
.L_57:
        /*004c*/ 	.word	0x00000000
        /*0050*/ 	.short	0x0002
        /*0052*/ 	.short	0x0010
        /*0054*/ 	.byte	0x00, 0xf0, 0x21, 0x00


	//----- nvinfo : EIATTR_KPARAM_INFO
	.align		4
.L_58:
        /*0058*/ 	.byte	0x04, 0x17
        /*005a*/ 	.short	(.L_60 - .L_59)
.L_59:
        /*005c*/ 	.word	0x00000000
        /*0060*/ 	.short	0x0001
        /*0062*/ 	.short	0x0008
        /*0064*/ 	.byte	0x00, 0xf5, 0x21, 0x00


	//----- nvinfo : EIATTR_KPARAM_INFO
	.align		4
.L_60:
        /*0068*/ 	.byte	0x04, 0x17
        /*006a*/ 	.short	(.L_62 - .L_61)
.L_61:
        /*006c*/ 	.word	0x00000000
        /*0070*/ 	.short	0x0000
        /*0072*/ 	.short	0x0000
        /*0074*/ 	.byte	0x00, 0xf5, 0x21, 0x00


	//----- nvinfo : EIATTR_SPARSE_MMA_MASK
	.align		4
.L_62:
        /*0078*/ 	.byte	0x03, 0x50
        /*007a*/ 	.short	0x0000


	//----- nvinfo : EIATTR_MAXREG_COUNT
	.align		4
        /*007c*/ 	.byte	0x03, 0x1b
        /*007e*/ 	.short	0x00ff


	//----- nvinfo : EIATTR_NUM_BARRIERS
	.align		4
        /*0080*/ 	.byte	0x02, 0x4c
        /*0082*/ 	.byte	0x01
	.zero		1


	//----- nvinfo : EIATTR_ANNOTATIONS
	.align		4
        /*0084*/ 	.byte	0x04, 0x55
        /*0086*/ 	.short	(.L_64 - .L_63)


	//   ....[0]....
.L_63:
        /*0088*/ 	.word	0x00000001
        /*008c*/ 	.byte	0x40, 0x01, 0x00, 0x00, 0x01, 0x00, 0x00, 0x00, 0x00, 0x1c, 0x00, 0x00


	//----- nvinfo : EIATTR_MERCURY_ISA_VERSION
	.align		4
.L_64:
        /*0098*/ 	.byte	0x03, 0x5f
        /*009a*/ 	.short	0x0101


	//----- nvinfo : EIATTR_UNUSED_LOAD_BYTE_OFFSET
	.align		4
        /*009c*/ 	.byte	0x04, 0x44
        /*009e*/ 	.short	(.L_66 - .L_65)


	//   ....[0]....
.L_65:
        /*00a0*/ 	.word	0x00002a90
        /*00a4*/ 	.word	0x00000fff


	//----- nvinfo : EIATTR_COOP_GROUP_MASK_REGIDS
	.align		4
.L_66:
        /*00a8*/ 	.byte	0x04, 0x29
        /*00aa*/ 	.short	(.L_68 - .L_67)


	//   ....[0]....
.L_67:
        /*00ac*/ 	.word	0xffffffff


	//   ....[1]....
        /*00b0*/ 	.word	0xffffffff


	//   ....[2]....
        /*00b4*/ 	.word	0xffffffff


	//   ....[3]....
        /*00b8*/ 	.word	0xffffffff


	//   ....[4]....
        /*00bc*/ 	.word	0xffffffff


	//   ....[5]....
        /*00c0*/ 	.word	0xffffffff


	//   ....[6]....
        /*00c4*/ 	.word	0xffffffff


	//   ....[7]....
        /*00c8*/ 	.word	0xffffffff


	//   ....[8]....
        /*00cc*/ 	.word	0xffffffff


	//   ....[9]....
        /*00d0*/ 	.word	0xffffffff


	//   ....[10]....
        /*00d4*/ 	.word	0xffffffff


	//   ....[11]....
        /*00d8*/ 	.word	0xffffffff


	//   ....[12]....
        /*00dc*/ 	.word	0xffffffff


	//   ....[13]....
        /*00e0*/ 	.word	0xffffffff


	//   ....[14]....
        /*00e4*/ 	.word	0xffffffff


	//   ....[15]....
        /*00e8*/ 	.word	0xffffffff


	//   ....[16]....
        /*00ec*/ 	.word	0xffffffff


	//   ....[17]....
        /*00f0*/ 	.word	0xffffffff


	//   ....[18]....
        /*00f4*/ 	.word	0xffffffff


	//   ....[19]....
        /*00f8*/ 	.word	0xffffffff


	//   ....[20]....
        /*00fc*/ 	.word	0xffffffff


	//   ....[21]....
        /*0100*/ 	.word	0xffffffff


	//   ....[22]....
        /*0104*/ 	.word	0xffffffff


	//   ....[23]....
        /*0108*/ 	.word	0xffffffff


	//   ....[24]....
        /*010c*/ 	.word	0xffffffff


	//   ....[25]....
        /*0110*/ 	.word	0xffffffff


	//   ....[26]....
        /*0114*/ 	.word	0xffffffff


	//   ....[27]....
        /*0118*/ 	.word	0xffffffff


	//   ....[28]....
        /*011c*/ 	.word	0xffffffff


	//   ....[29]....
        /*0120*/ 	.word	0xffffffff


	//   ....[30]....
        /*0124*/ 	.word	0xffffffff


	//   ....[31]....
        /*0128*/ 	.word	0xffffffff


	//   ....[32]....
        /*012c*/ 	.word	0xffffffff


	//   ....[33]....
        /*0130*/ 	.word	0xffffffff


	//   ....[34]....
        /*0134*/ 	.word	0xffffffff


	//   ....[35]....
        /*0138*/ 	.word	0xffffffff


	//   ....[36]....
        /*013c*/ 	.word	0xffffffff


	//   ....[37]....
        /*0140*/ 	.word	0xffffffff


	//   ....[38]....
        /*0144*/ 	.word	0xffffffff


	//   ....[39]....
        /*0148*/ 	.word	0xffffffff


	//   ....[40]....
        /*014c*/ 	.word	0xffffffff


	//   ....[41]....
        /*0150*/ 	.word	0xffffffff


	//   ....[42]....
        /*0154*/ 	.word	0xffffffff


	//   ....[43]....
        /*0158*/ 	.word	0xffffffff


	//   ....[44]....
        /*015c*/ 	.word	0xffffffff


	//   ....[45]....
        /*0160*/ 	.word	0xffffffff


	//   ....[46]....
        /*0164*/ 	.word	0xffffffff


	//   ....[47]....
        /*0168*/ 	.word	0xffffffff


	//   ....[48]....
        /*016c*/ 	.word	0xffffffff


	//   ....[49]....
        /*0170*/ 	.word	0xffffffff


	//   ....[50]....
        /*0174*/ 	.word	0xffffffff


	//   ....[51]....
        /*0178*/ 	.word	0xffffffff


	//   ....[52]....
        /*017c*/ 	.word	0xffffffff


	//   ....[53]....
        /*0180*/ 	.word	0xffffffff


	//   ....[54]....
        /*0184*/ 	.word	0xffffffff


	//   ....[55]....
        /*0188*/ 	.word	0xffffffff


	//   ....[56]....
        /*018c*/ 	.word	0xffffffff


	//   ....[57]....
        /*0190*/ 	.word	0xffffffff


	//   ....[58]....
        /*0194*/ 	.word	0xffffffff


	//   ....[59]....
        /*0198*/ 	.word	0xffffffff


	//   ....[60]....
        /*019c*/ 	.word	0xffffffff


	//   ....[61]....
        /*01a0*/ 	.word	0xffffffff


	//   ....[62]....
        /*01a4*/ 	.word	0xffffffff


	//   ....[63]....
        /*01a8*/ 	.word	0xffffffff


	//   ....[64]....
        /*01ac*/ 	.word	0x05000014


	//   ....[65]....
        /*01b0*/ 	.word	0x05000014


	//   ....[66]....
        /*01b4*/ 	.word	0x05000014


	//   ....[67]....
        /*01b8*/ 	.word	0x05000014


	//   ....[68]....
        /*01bc*/ 	.word	0x05000014


	//   ....[69]....
        /*01c0*/ 	.word	0x05000014


	//   ....[70]....
        /*01c4*/ 	.word	0x05000014


	//   ....[71]....
        /*01c8*/ 	.word	0x05000014


	//   ....[72]....
        /*01cc*/ 	.word	0x05000014


	//   ....[73]....
        /*01d0*/ 	.word	0x05000014


	//   ....[74]....
        /*01d4*/ 	.word	0x05000014


	//   ....[75]....
        /*01d8*/ 	.word	0x05000014


	//   ....[76]....
        /*01dc*/ 	.word	0x05000014


	//   ....[77]....
        /*01e0*/ 	.word	0x05000014


	//   ....[78]....
        /*01e4*/ 	.word	0x05000014


	//   ....[79]....
        /*01e8*/ 	.word	0x05000014


	//   ....[80]....
        /*01ec*/ 	.word	0x05000014


	//   ....[81]....
        /*01f0*/ 	.word	0x05000014


	//   ....[82]....
        /*01f4*/ 	.word	0x05000014


	//   ....[83]....
        /*01f8*/ 	.word	0x05000014


	//   ....[84]....
        /*01fc*/ 	.word	0x05000014


	//   ....[85]....
        /*0200*/ 	.word	0x05000014


	//   ....[86]....
        /*0204*/ 	.word	0x05000014


	//   ....[87]....
        /*0208*/ 	.word	0x05000014


	//   ....[88]....
        /*020c*/ 	.word	0x05000014


	//   ....[89]....
        /*0210*/ 	.word	0x05000014


	//   ....[90]....
        /*0214*/ 	.word	0x05000014


	//   ....[91]....
        /*0218*/ 	.word	0x05000014


	//   ....[92]....
        /*021c*/ 	.word	0x05000014


	//   ....[93]....
        /*0220*/ 	.word	0x05000014


	//   ....[94]....
        /*0224*/ 	.word	0x05000014


	//   ....[95]....
        /*0228*/ 	.word	0x05000014


	//   ....[96]....
        /*022c*/ 	.word	0x05000014


	//   ....[97]....
        /*0230*/ 	.word	0x05000014


	//   ....[98]....
        /*0234*/ 	.word	0x05000014


	//   ....[99]....
        /*0238*/ 	.word	0x05000014


	//----- nvinfo : EIATTR_COOP_GROUP_INSTR_OFFSETS
	.align		4
.L_68:
        /*023c*/ 	.byte	0x04, 0x28
        /*023e*/ 	.short	(.L_70 - .L_69)


	//   ....[0]....
.L_69:
        /*0240*/ 	.word	0x000003f0


	//   ....[1]....
        /*0244*/ 	.word	0x00000730


	//   ....[2]....
        /*0248*/ 	.word	0x00000770


	//   ....[3]....
        /*024c*/ 	.word	0x000007b0


	//   ....[4]....
        /*0250*/ 	.word	0x000007f0


	//   ....[5]....
        /*0254*/ 	.word	0x00000830


	//   ....[6]....
        /*0258*/ 	.word	0x000008c0


	//   ....[7]....
        /*025c*/ 	.word	0x00000d50


	//   ....[8]....
        /*0260*/ 	.word	0x00000d90


	//   ....[9]....
        /*0264*/ 	.word	0x00000dd0


	//   ....[10]....
        /*0268*/ 	.word	0x00000e10


	//   ....[11]....
        /*026c*/ 	.word	0x00000e50


	//   ....[12]....
        /*0270*/ 	.word	0x00000ee0


	//   ....[13]....
        /*0274*/ 	.word	0x00001110


	//   ....[14]....
        /*0278*/ 	.word	0x000011d0


	//   ....[15]....
        /*027c*/ 	.word	0x00001240


	//   ....[16]....
        /*0280*/ 	.word	0x00001320


	//   ....[17]....
        /*0284*/ 	.word	0x00001380


	//   ....[18]....
        /*0288*/ 	.word	0x000013c0


	//   ....[19]....
        /*028c*/ 	.word	0x00001400


	//   ....[20]....
        /*0290*/ 	.word	0x00001450


	//   ....[21]....
        /*0294*/ 	.word	0x00001460


	//   ....[22]....
        /*0298*/ 	.word	0x00001550


	//   ....[23]....
        /*029c*/ 	.word	0x00001620


	//   ....[24]....
        /*02a0*/ 	.word	0x00001680


	//   ....[25]....
        /*02a4*/ 	.word	0x000016d0


	//   ....[26]....
        /*02a8*/ 	.word	0x00001750


	//   ....[27]....
        /*02ac*/ 	.word	0x000017a0


	//   ....[28]....
        /*02b0*/ 	.word	0x000017e0


	//   ....[29]....
        /*02b4*/ 	.word	0x00001820


	//   ....[30]....
        /*02b8*/ 	.word	0x00001860


	//   ....[31]....
        /*02bc*/ 	.word	0x00001db0


	//   ....[32]....
        /*02c0*/ 	.word	0x000025c0


	//   ....[33]....
        /*02c4*/ 	.word	0x00002910


	//   ....[34]....
        /*02c8*/ 	.word	0x00002950


	//   ....[35]....
        /*02cc*/ 	.word	0x00002990


	//   ....[36]....
        /*02d0*/ 	.word	0x000029d0


	//   ....[37]....
        /*02d4*/ 	.word	0x00002a10


	//   ....[38]....
        /*02d8*/ 	.word	0x00002a60


	//   ....[39]....
        /*02dc*/ 	.word	0x00002ed0


	//   ....[40]....
        /*02e0*/ 	.word	0x00002f10


	//   ....[41]....
        /*02e4*/ 	.word	0x00002f50


	//   ....[42]....
        /*02e8*/ 	.word	0x00002f90


	//   ....[43]....
        /*02ec*/ 	.word	0x00002fd0


	//   ....[44]....
        /*02f0*/ 	.word	0x00003060


	//   ....[45]....
        /*02f4*/ 	.word	0x00003290


	//   ....[46]....
        /*02f8*/ 	.word	0x00003350


	//   ....[47]....
        /*02fc*/ 	.word	0x00003420


	//   ....[48]....
        /*0300*/ 	.word	0x000034c0


	//   ....[49]....
        /*0304*/ 	.word	0x00003520


	//   ....[50]....
        /*0308*/ 	.word	0x00003530


	//   ....[51]....
        /*030c*/ 	.word	0x00003580


	//   ....[52]....
        /*0310*/ 	.word	0x000035d0


	//   ....[53]....
        /*0314*/ 	.word	0x00003610


	//   ....[54]....
        /*0318*/ 	.word	0x00003700


	//   ....[55]....
        /*031c*/ 	.word	0x000037c0


	//   ....[56]....
        /*0320*/ 	.word	0x00003820


	//   ....[57]....
        /*0324*/ 	.word	0x00003870


	//   ....[58]....
        /*0328*/ 	.word	0x000038f0


	//   ....[59]....
        /*032c*/ 	.word	0x00003950


	//   ....[60]....
        /*0330*/ 	.word	0x000039a0


	//   ....[61]....
        /*0334*/ 	.word	0x000039f0


	//   ....[62]....
        /*0338*/ 	.word	0x00003a30


	//   ....[63]....
        /*033c*/ 	.word	0x00003ed0


	//   ....[64]....
        /*0340*/ 	.word	0x00004390


	//   ....[65]....
        /*0344*/ 	.word	0x00004410


	//   ....[66]....
        /*0348*/ 	.word	0x000044a0


	//   ....[67]....
        /*034c*/ 	.word	0x00004570


	//   ....[68]....
        /*0350*/ 	.word	0x00004680


	//   ....[69]....
        /*0354*/ 	.word	0x00004700


	//   ....[70]....
        /*0358*/ 	.word	0x00004780


	//   ....[71]....
        /*035c*/ 	.word	0x00004800


	//   ....[72]....
        /*0360*/ 	.word	0x00004830


	//   ....[73]....
        /*0364*/ 	.word	0x00004900


	//   ....[74]....
        /*0368*/ 	.word	0x00004980


	//   ....[75]....
        /*036c*/ 	.word	0x00004a10


	//   ....[76]....
        /*0370*/ 	.word	0x00004af0


	//   ....[77]....
        /*0374*/ 	.word	0x00004bc0


	//   ....[78]....
        /*0378*/ 	.word	0x00004c40


	//   ....[79]....
        /*037c*/ 	.word	0x00004cc0


	//   ....[80]....
        /*0380*/ 	.word	0x00004d40


	//   ....[81]....
        /*0384*/ 	.word	0x00004d70


	//   ....[82]....
        /*0388*/ 	.word	0x00004e20


	//   ....[83]....
        /*038c*/ 	.word	0x00004ea0


	//   ....[84]....
        /*0390*/ 	.word	0x00004f40


	//   ....[85]....
        /*0394*/ 	.word	0x00005010


	//   ....[86]....
        /*0398*/ 	.word	0x000050b0


	//   ....[87]....
        /*039c*/ 	.word	0x00005140


	//   ....[88]....
        /*03a0*/ 	.word	0x000051d0


	//   ....[89]....
        /*03a4*/ 	.word	0x00005260


	//   ....[90]....
        /*03a8*/ 	.word	0x00005290


	//   ....[91]....
        /*03ac*/ 	.word	0x00005360


	//   ....[92]....
        /*03b0*/ 	.word	0x000053e0


	//   ....[93]....
        /*03b4*/ 	.word	0x00005470


	//   ....[94]....
        /*03b8*/ 	.word	0x00005550


	//   ....[95]....
        /*03bc*/ 	.word	0x00005630


	//   ....[96]....
        /*03c0*/ 	.word	0x000056c0


	//   ....[97]....
        /*03c4*/ 	.word	0x00005750


	//   ....[98]....
        /*03c8*/ 	.word	0x000057c0


	//   ....[99]....
        /*03cc*/ 	.word	0x000057f0


	//----- nvinfo : EIATTR_VRC_CTA_INIT_COUNT
	.align		4
.L_70:
        /*03d0*/ 	.byte	0x02, 0x4a
	.zero		1
	.zero		1


	//----- nvinfo : EIATTR_EXIT_INSTR_OFFSETS
	.align		4
        /*03d4*/ 	.byte	0x04, 0x1c
        /*03d6*/ 	.short	(.L_72 - .L_71)


	//   ....[0]....
.L_71:
        /*03d8*/ 	.word	0x00001fc0


	//   ....[1]....
        /*03dc*/ 	.word	0x00002000


	//   ....[2]....
        /*03e0*/ 	.word	0x00004320


	//   ....[3]....
        /*03e4*/ 	.word	0x00004340


	//----- nvinfo : EIATTR_MAX_THREADS
	.align		4
.L_72:
        /*03e8*/ 	.byte	0x04, 0x05
        /*03ea*/ 	.short	(.L_74 - .L_73)
.L_73:
        /*03ec*/ 	.word	0x00000080
        /*03f0*/ 	.word	0x00000001
        /*03f4*/ 	.word	0x00000001


	//----- nvinfo : EIATTR_CRS_STACK_SIZE
	.align		4
.L_74:
        /*03f8*/ 	.byte	0x04, 0x1e
        /*03fa*/ 	.short	(.L_76 - .L_75)
.L_75:
        /*03fc*/ 	.word	0x00000000


	//----- nvinfo : EIATTR_CBANK_PARAM_SIZE
	.align		4
.L_76:
        /*0400*/ 	.byte	0x03, 0x19
        /*0402*/ 	.short	0x002c


	//----- nvinfo : EIATTR_PARAM_CBANK
	.align		4
        /*0404*/ 	.byte	0x04, 0x0a
        /*0406*/ 	.short	(.L_78 - .L_77)
	.align		4
.L_77:
        /*0408*/ 	.word	index@(.nv.constant0._ZN3cub18CUB_300001_SM_10006detail4scan16DeviceScanKernelINS2_10policy_hubIfffj5RecOpIfEE10Policy1000EPfS9_NS0_13ScanTileStateIfLb1EEES6_NS0_8NullTypeEjfLb0ESC_EEvT0_T1_T2_iT3_T4_T5_)
        /*040c*/ 	.short	0x0380
        /*040e*/ 	.short	0x002c


	//----- nvinfo : EIATTR_SW_WAR
	.align		4
.L_78:
        /*0410*/ 	.byte	0x04, 0x36
        /*0412*/ 	.short	(.L_80 - .L_79)
.L_79:
        /*0414*/ 	.word	0x00000008
.L_80:


//--------------------- .nv.info._ZN3cub18CUB_300001_SM_10006detail4scan20DeviceScanInitKernelINS0_13ScanTileStateIfLb1EEEEEvT_i --------------------------
	.section	.nv.info._ZN3cub18CUB_300001_SM_10006detail4scan20DeviceScanInitKernelINS0_13ScanTileStateIfLb1EEEEEvT_i,"",@"SHT_CUDA_INFO"
	.sectionflags	@""
	.align	4


	//----- nvinfo : EIATTR_CUDA_API_VERSION
	.align		4
        /*0000*/ 	.byte	0x04, 0x37
        /*0002*/ 	.short	(.L_82 - .L_81)
.L_81:
        /*0004*/ 	.word	0x00000082


	//----- nvinfo : EIATTR_KPARAM_INFO
	.align		4
.L_82:
        /*0008*/ 	.byte	0x04, 0x17
        /*000a*/ 	.short	(.L_84 - .L_83)
.L_83:
        /*000c*/ 	.word	0x00000000
        /*0010*/ 	.short	0x0001
        /*0012*/ 	.short	0x0008
        /*0014*/ 	.byte	0x00, 0xf0, 0x11, 0x00


	//----- nvinfo : EIATTR_KPARAM_INFO
	.align		4
.L_84:
        /*0018*/ 	.byte	0x04, 0x17
        /*001a*/ 	.short	(.L_86 - .L_85)
.L_85:
        /*001c*/ 	.word	0x00000000
        /*0020*/ 	.short	0x0000
        /*0022*/ 	.short	0x0000
        /*0024*/ 	.byte	0x00, 0xf0, 0x21, 0x00


	//----- nvinfo : EIATTR_SPARSE_MMA_MASK
	.align		4
.L_86:
        /*0028*/ 	.byte	0x03, 0x50
        /*002a*/ 	.short	0x0000


	//----- nvinfo : EIATTR_MAXREG_COUNT
	.align		4
        /*002c*/ 	.byte	0x03, 0x1b
        /*002e*/ 	.short	0x00ff


	//----- nvinfo : EIATTR_MERCURY_ISA_VERSION
	.align		4
        /*0030*/ 	.byte	0x03, 0x5f
        /*0032*/ 	.short	0x0101


	//----- nvinfo : EIATTR_VRC_CTA_INIT_COUNT
	.align		4
        /*0034*/ 	.byte	0x02, 0x4a
	.zero		1
	.zero		1


	//----- nvinfo : EIATTR_EXIT_INSTR_OFFSETS
	.align		4
        /*0038*/ 	.byte	0x04, 0x1c
        /*003a*/ 	.short	(.L_88 - .L_87)


	//   ....[0]....
.L_87:
        /*003c*/ 	.word	0x000000f0


	//   ....[1]....
        /*0040*/ 	.word	0x00000130


	//----- nvinfo : EIATTR_CBANK_PARAM_SIZE
	.align		4
.L_88:
        /*0044*/ 	.byte	0x03, 0x19
        /*0046*/ 	.short	0x000c


	//----- nvinfo : EIATTR_PARAM_CBANK
	.align		4
        /*0048*/ 	.byte	0x04, 0x0a
        /*004a*/ 	.short	(.L_90 - .L_89)
	.align		4
.L_89:
        /*004c*/ 	.word	index@(.nv.constant0._ZN3cub18CUB_300001_SM_10006detail4scan20DeviceScanInitKernelINS0_13ScanTileStateIfLb1EEEEEvT_i)
        /*0050*/ 	.short	0x0380
        /*0052*/ 	.short	0x000c


	//----- nvinfo : EIATTR_SW_WAR
	.align		4
.L_90:
        /*0054*/ 	.byte	0x04, 0x36
        /*0056*/ 	.short	(.L_92 - .L_91)
.L_91:
        /*0058*/ 	.word	0x00000008
.L_92:


//--------------------- .nv.info._ZN3cub18CUB_300001_SM_10006detail11EmptyKernelIvEEvv --------------------------
	.section	.nv.info._ZN3cub18CUB_300001_SM_10006detail11EmptyKernelIvEEvv,"",@"SHT_CUDA_INFO"
	.sectionflags	@""
	.align	4


	//----- nvinfo : EIATTR_CUDA_API_VERSION
	.align		4
        /*0000*/ 	.byte	0x04, 0x37
        /*0002*/ 	.short	(.L_94 - .L_93)
.L_93:
        /*0004*/ 	.word	0x00000082


	//----- nvinfo : EIATTR_SPARSE_MMA_MASK
	.align		4
.L_94:
        /*0008*/ 	.byte	0x03, 0x50
        /*000a*/ 	.short	0x0000


	//----- nvinfo : EIATTR_MAXREG_COUNT
	.align		4
        /*000c*/ 	.byte	0x03, 0x1b
        /*000e*/ 	.short	0x00ff


	//----- nvinfo : EIATTR_MERCURY_ISA_VERSION
	.align		4
        /*0010*/ 	.byte	0x03, 0x5f
        /*0012*/ 	.short	0x0101


	//----- nvinfo : EIATTR_VRC_CTA_INIT_COUNT
	.align		4
        /*0014*/ 	.byte	0x02, 0x4a
	.zero		1
	.zero		1


	//----- nvinfo : EIATTR_EXIT_INSTR_OFFSETS
	.align		4
        /*0018*/ 	.byte	0x04, 0x1c
        /*001a*/ 	.short	(.L_96 - .L_95)


	//   ....[0]....
.L_95:
        /*001c*/ 	.word	0x00000010


	//----- nvinfo : EIATTR_SW_WAR
	.align		4
.L_96:
        /*0020*/ 	.byte	0x04, 0x36
        /*0022*/ 	.short	(.L_98 - .L_97)
.L_97:
        /*0024*/ 	.word	0x00000008
.L_98:


//--------------------- .nv.callgraph             --------------------------
	.section	.nv.callgraph,"",@"SHT_CUDA_CALLGRAPH"
	.align	4
	.sectionentsize	8
	.align		4
        /*0000*/ 	.word	0x00000000
	.align		4
        /*0004*/ 	.word	0xffffffff
	.align		4
        /*0008*/ 	.word	0x00000000
	.align		4
        /*000c*/ 	.word	0xfffffffe
	.align		4
        /*0010*/ 	.word	0x00000000
	.align		4
        /*0014*/ 	.word	0xfffffffd
	.align		4
        /*0018*/ 	.word	0x00000000
	.align		4
        /*001c*/ 	.word	0xfffffffc


//--------------------- .nv.constant4             --------------------------
	.section	.nv.constant4,"a",@progbits
	.align	8
	.align		8
.nv.constant4:
        /*0000*/ 	.dword	_ZN30_INTERNAL_0d75a1cb_4_k_cu_main4cuda3std3__45__cpo5beginE
	.align		8
        /*0008*/ 	.dword	_ZN30_INTERNAL_0d75a1cb_4_k_cu_main4cuda3std3__45__cpo3endE
	.align		8
        /*0010*/ 	.dword	_ZN30_INTERNAL_0d75a1cb_4_k_cu_main4cuda3std3__45__cpo6cbeginE
	.align		8
        /*0018*/ 	.dword	_ZN30_INTERNAL_0d75a1cb_4_k_cu_main4cuda3std3__45__cpo4cendE
	.align		8
        /*0020*/ 	.dword	_ZN30_INTERNAL_0d75a1cb_4_k_cu_main4cuda3std3__45__cpo6rbeginE
	.align		8
        /*0028*/ 	.dword	_ZN30_INTERNAL_0d75a1cb_4_k_cu_main4cuda3std3__45__cpo4rendE
	.align		8
        /*0030*/ 	.dword	_ZN30_INTERNAL_0d75a1cb_4_k_cu_main4cuda3std3__45__cpo7crbeginE
	.align		8
        /*0038*/ 	.dword	_ZN30_INTERNAL_0d75a1cb_4_k_cu_main4cuda3std3__45__cpo5crendE
	.align		8
        /*0040*/ 	.dword	_ZN30_INTERNAL_0d75a1cb_4_k_cu_main4cuda3std3__432_GLOBAL__N__0d75a1cb_4_k_cu_main6ignoreE
	.align		8
        /*0048*/ 	.dword	_ZN30_INTERNAL_0d75a1cb_4_k_cu_main4cuda3std3__419piecewise_constructE
	.align		8
        /*0050*/ 	.dword	_ZN30_INTERNAL_0d75a1cb_4_k_cu_main4cuda3std3__48in_placeE
	.align		8
        /*0058*/ 	.dword	_ZN30_INTERNAL_0d75a1cb_4_k_cu_main4cuda3std3__420unreachable_sentinelE
	.align		8
        /*0060*/ 	.dword	_ZN30_INTERNAL_0d75a1cb_4_k_cu_main4cuda3std3__47nulloptE
	.align		8
        /*0068*/ 	.dword	_ZN30_INTERNAL_0d75a1cb_4_k_cu_main4cuda3std6ranges3__45__cpo4swapE
	.align		8
        /*0070*/ 	.dword	_ZN30_INTERNAL_0d75a1cb_4_k_cu_main4cuda3std6ranges3__45__cpo9iter_moveE
	.align		8
        /*0078*/ 	.dword	_ZN30_INTERNAL_0d75a1cb_4_k_cu_main4cuda3std6ranges3__45__cpo5beginE
	.align		8
        /*0080*/ 	.dword	_ZN30_INTERNAL_0d75a1cb_4_k_cu_main4cuda3std6ranges3__45__cpo3endE
	.align		8
        /*0088*/ 	.dword	_ZN30_INTERNAL_0d75a1cb_4_k_cu_main4cuda3std6ranges3__45__cpo6cbeginE
	.align		8
        /*0090*/ 	.dword	_ZN30_INTERNAL_0d75a1cb_4_k_cu_main4cuda3std6ranges3__45__cpo4cendE
	.align		8
        /*0098*/ 	.dword	_ZN30_INTERNAL_0d75a1cb_4_k_cu_main4cuda3std6ranges3__45__cpo7advanceE
	.align		8
        /*00a0*/ 	.dword	_ZN30_INTERNAL_0d75a1cb_4_k_cu_main4cuda3std6ranges3__45__cpo9iter_swapE
	.align		8
        /*00a8*/ 	.dword	_ZN30_INTERNAL_0d75a1cb_4_k_cu_main4cuda3std6ranges3__45__cpo4nextE
	.align		8
        /*00b0*/ 	.dword	_ZN30_INTERNAL_0d75a1cb_4_k_cu_main4cuda3std6ranges3__45__cpo4prevE
	.align		8
        /*00b8*/ 	.dword	_ZN30_INTERNAL_0d75a1cb_4_k_cu_main4cuda3std6ranges3__45__cpo4dataE
	.align		8
        /*00c0*/ 	.dword	_ZN30_INTERNAL_0d75a1cb_4_k_cu_main4cuda3std6ranges3__45__cpo5cdataE
	.align		8
        /*00c8*/ 	.dword	_ZN30_INTERNAL_0d75a1cb_4_k_cu_main4cuda3std6ranges3__45__cpo4sizeE
	.align		8
        /*00d0*/ 	.dword	_ZN30_INTERNAL_0d75a1cb_4_k_cu_main4cuda3std6ranges3__45__cpo5ssizeE
	.align		8
        /*00d8*/ 	.dword	_ZN30_INTERNAL_0d75a1cb_4_k_cu_main4cuda3std6ranges3__45__cpo8distanceE
	.align		8
        /*00e0*/ 	.dword	_ZN30_INTERNAL_0d75a1cb_4_k_cu_main6thrust24THRUST_300001_SM_1000_NS6system6detail10sequential3seqE


//--------------------- .text._ZN3cub18CUB_300001_SM_10006detail4scan16DeviceScanKernelINS2_10policy_hubIfffj5RecOpIfEE10Policy1000EPfS9_NS0_13ScanTileStateIfLb1EEES6_NS0_8NullTypeEjfLb0ESC_EEvT0_T1_T2_iT3_T4_T5_ --------------------------
	.section	.text._ZN3cub18CUB_300001_SM_10006detail4scan16DeviceScanKernelINS2_10policy_hubIfffj5RecOpIfEE10Policy1000EPfS9_NS0_13ScanTileStateIfLb1EEES6_NS0_8NullTypeEjfLb0ESC_EEvT0_T1_T2_iT3_T4_T5_,"ax",@progbits
	.align	128
        .global         _ZN3cub18CUB_300001_SM_10006detail4scan16DeviceScanKernelINS2_10policy_hubIfffj5RecOpIfEE10Policy1000EPfS9_NS0_13ScanTileStateIfLb1EEES6_NS0_8NullTypeEjfLb0ESC_EEvT0_T1_T2_iT3_T4_T5_
        .type           _ZN3cub18CUB_300001_SM_10006detail4scan16DeviceScanKernelINS2_10policy_hubIfffj5RecOpIfEE10Policy1000EPfS9_NS0_13ScanTileStateIfLb1EEES6_NS0_8NullTypeEjfLb0ESC_EEvT0_T1_T2_iT3_T4_T5_,@function
        .size           _ZN3cub18CUB_300001_SM_10006detail4scan16DeviceScanKernelINS2_10policy_hubIfffj5RecOpIfEE10Policy1000EPfS9_NS0_13ScanTileStateIfLb1EEES6_NS0_8NullTypeEjfLb0ESC_EEvT0_T1_T2_iT3_T4_T5_,(.L_x_113 - _ZN3cub18CUB_300001_SM_10006detail4scan16DeviceScanKernelINS2_10policy_hubIfffj5RecOpIfEE10Policy1000EPfS9_NS0_13ScanTileStateIfLb1EEES6_NS0_8NullTypeEjfLb0ESC_EEvT0_T1_T2_iT3_T4_T5_)
        .other          _ZN3cub18CUB_300001_SM_10006detail4scan16DeviceScanKernelINS2_10policy_hubIfffj5RecOpIfEE10Policy1000EPfS9_NS0_13ScanTileStateIfLb1EEES6_NS0_8NullTypeEjfLb0ESC_EEvT0_T1_T2_iT3_T4_T5_,@"STO_CUDA_ENTRY STV_DEFAULT"
_ZN3cub18CUB_300001_SM_10006detail4scan16DeviceScanKernelINS2_10policy_hubIfffj5RecOpIfEE10Policy1000EPfS9_NS0_13ScanTileStateIfLb1EEES6_NS0_8NullTypeEjfLb0ESC_EEvT0_T1_T2_iT3_T4_T5_:
.text._ZN3cub18CUB_300001_SM_10006detail4scan16DeviceScanKernelINS2_10policy_hubIfffj5RecOpIfEE10Policy1000EPfS9_NS0_13ScanTileStateIfLb1EEES6_NS0_8NullTypeEjfLb0ESC_EEvT0_T1_T2_iT3_T4_T5_:
[----:B------:R-:W0:Y:S08]  /*0000*/  LDC R1, c[0x0][0x37c] ;  /* 0x0000df00ff017b82 */ /* 0x000e300000000800 */
[----:B------:R-:W1:Y:S01]  /*0010*/  S2UR UR7, SR_CTAID.X ;  /* 0x00000000000779c3 */ /* 0x000e620000002500 */
[----:B------:R-:W2:Y:S01]  /*0020*/  LDCU UR4, c[0x0][0x3a8] ;  /* 0x00007500ff0477ac */ /* 0x000ea20008000800 */
[----:B0-----:R-:W-:Y:S01]  /*0030*/  IADD3 R1, PT, PT, R1, -0x8, RZ ;  /* 0xfffffff801017810 */ /* 0x001fe20007ffe0ff */
[----:B------:R-:W0:Y:S05]  /*0040*/  LDCU.64 UR8, c[0x0][0x358] ;  /* 0x00006b00ff0877ac */ /* 0x000e2a0008000a00 */
[----:B------:R-:W1:Y:S02]  /*0050*/  LDC R22, c[0x0][0x398] ;  /* 0x0000e600ff167b82 */ /* 0x000e640000000800 */
[----:B-1----:R-:W-:-:S05]  /*0060*/  IADD3 R20, PT, PT, R22, UR7, RZ ;  /* 0x0000000716147c10 */ /* 0x002fca000fffe0ff */
[----:B------:R-:W-:-:S05]  /*0070*/  IMAD R5, R20, 0x780, RZ ;  /* 0x0000078014057824 */ /* 0x000fca00078e02ff */
[----:B--2---:R-:W-:-:S04]  /*0080*/  IADD3 R0, PT, PT, -R5, UR4, RZ ;  /* 0x0000000405007c10 */ /* 0x004fc8000fffe1ff */
[----:B------:R-:W-:-:S13]  /*0090*/  ISETP.GE.U32.AND P0, PT, R0, 0x781, PT ;  /* 0x000007810000780c */ /* 0x000fda0003f06070 */
[----:B0-----:R-:W-:Y:S05]  /*00a0*/  @!P0 BRA `(.L_x_0) ;  /* 0x0000001c00c88947 */ /* 0x001fea0003800000 */
[----:B------:R-:W0:Y:S01]  /*00b0*/  S2R R17, SR_TID.X ;  /* 0x0000000000117919 */ /* 0x000e220000002100 */
[----:B------:R-:W1:Y:S01]  /*00c0*/  LDCU.64 UR4, c[0x0][0x380] ;  /* 0x00007000ff0477ac */ /* 0x000e620008000a00 */
[C---:B0-----:R-:W-:Y:S02]  /*00d0*/  LOP3.LUT R0, R17.reuse, 0x1f, RZ, 0xc0, !PT ;  /* 0x0000001f11007812 */ /* 0x041fe400078ec0ff */
[----:B------:R-:W-:-:S05]  /*00e0*/  LOP3.LUT R3, R17, 0x3e0, RZ, 0xc0, !PT ;  /* 0x000003e011037812 */ /* 0x000fca00078ec0ff */
[----:B------:R-:W-:-:S05]  /*00f0*/  IMAD R0, R3, 0xf, R0 ;  /* 0x0000000f03007824 */ /* 0x000fca00078e0200 */
[----:B------:R-:W-:-:S04]  /*0100*/  IADD3 R0, P0, PT, R5, R0, RZ ;  /* 0x0000000005007210 */ /* 0x000fc80007f1e0ff */
[----:B------:R-:W-:Y:S01]  /*0110*/  IADD3.X R37, PT, PT, RZ, RZ, RZ, P0, !PT ;  /* 0x000000ffff257210 */ /* 0x000fe200007fe4ff */
[----:B------:R-:W-:-:S03]  /*0120*/  IMAD.SHL.U32 R2, R0, 0x4, RZ ;  /* 0x0000000400027824 */ /* 0x000fc600078e00ff */
[----:B------:R-:W-:Y:S02]  /*0130*/  SHF.L.U64.HI R37, R0, 0x2, R37 ;  /* 0x0000000200257819 */ /* 0x000fe40000010225 */
[----:B------:R1:W-:Y:S02]  /*0140*/  STL [R1], R2 ;  /* 0x0000000201007387 */ /* 0x0003e40000100800 */
[----:B-1----:R-:W-:-:S04]  /*0150*/  IADD3 R2, P0, PT, R2, UR4, RZ ;  /* 0x0000000402027c10 */ /* 0x002fc8000ff1e0ff */
[----:B------:R-:W-:-:S05]  /*0160*/  IADD3.X R3, PT, PT, R37, UR5, RZ, P0, !PT ;  /* 0x0000000525037c10 */ /* 0x000fca00087fe4ff */
[----:B------:R-:W2:Y:S04]  /*0170*/  LDG.E R0, desc[UR8][R2.64] ;  /* 0x0000000802007981 */ /* 0x000ea8000c1e1900 */
[----:B------:R-:W3:Y:S04]  /*0180*/  LDG.E R4, desc[UR8][R2.64+0x80] ;  /* 0x0000800802047981 */ /* 0x000ee8000c1e1900 */
[----:B------:R-:W4:Y:S04]  /*0190*/  LDG.E R5, desc[UR8][R2.64+0x100] ;  /* 0x0001000802057981 */ /* 0x000f28000c1e1900 */
[----:B------:R-:W5:Y:S04]  /*01a0*/  LDG.E R6, desc[UR8][R2.64+0x180] ;  /* 0x0001800802067981 */ /* 0x000f68000c1e1900 */
        /* <DEDUP_REMOVED lines=10> */
[----:B------:R0:W5:Y:S01]  /*0250*/  LDG.E R19, desc[UR8][R2.64+0x700] ;  /* 0x0007000802137981 */ /* 0x000162000c1e1900 */
[----:B------:R-:W1:Y:S01]  /*0260*/  S2UR UR5, SR_CgaCtaId ;  /* 0x00000000000579c3 */ /* 0x000e620000008800 */
[----:B------:R-:W-:Y:S01]  /*0270*/  SHF.R.U32.HI R16, RZ, 0x5, R17 ;  /* 0x00000005ff107819 */ /* 0x000fe20000011611 */
[----:B------:R-:W-:Y:S01]  /*0280*/  UMOV UR4, 0x400 ;  /* 0x0000040000047882 */ /* 0x000fe20000000000 */
[----:B------:R-:W0:Y:S01]  /*0290*/  S2R R30, SR_LANEID ;  /* 0x00000000001e7919 */ /* 0x000e220000000000 */
[----:B------:R-:W-:Y:S01]  /*02a0*/  ISETP.NE.AND P0, PT, R20, RZ, PT ;  /* 0x000000ff1400720c */ /* 0x000fe20003f05270 */
[----:B------:R-:W-:Y:S01]  /*02b0*/  BSSY.RECONVERGENT B0, `(.L_x_1) ;  /* 0x0000194000007945 */ /* 0x000fe20003800200 */
[----:B-1----:R-:W-:Y:S01]  /*02c0*/  ULEA UR4, UR5, UR4, 0x18 ;  /* 0x0000000405047291 */ /* 0x002fe2000f8ec0ff */
[----:B0-----:R-:W-:-:S05]  /*02d0*/  IMAD R21, R16, 0x1e0, R30 ;  /* 0x000001e010157824 */ /* 0x001fca00078e021e */
[----:B------:R-:W-:-:S05]  /*02e0*/  LEA R23, R21, UR4, 0x2 ;  /* 0x0000000415177c11 */ /* 0x000fca000f8e10ff */
[----:B------:R-:W-:Y:S01]  /*02f0*/  IMAD R2, R30, 0x38, R23 ;  /* 0x000000381e027824 */ /* 0x000fe200078e0217 */
[----:B--2---:R0:W-:Y:S04]  /*0300*/  STS [R23], R0 ;  /* 0x0000000017007388 */ /* 0x0041e80000000800 */
[----:B---3--:R0:W-:Y:S04]  /*0310*/  STS [R23+0x80], R4 ;  /* 0x0000800417007388 */ /* 0x0081e80000000800 */
[----:B----4-:R0:W-:Y:S04]  /*0320*/  STS [R23+0x100], R5 ;  /* 0x0001000517007388 */ /* 0x0101e80000000800 */
[----:B-----5:R0:W-:Y:S04]  /*0330*/  STS [R23+0x180], R6 ;  /* 0x0001800617007388 */ /* 0x0201e80000000800 */
[----:B------:R0:W-:Y:S04]  /*0340*/  STS [R23+0x200], R7 ;  /* 0x0002000717007388 */ /* 0x0001e80000000800 */
        /* <DEDUP_REMOVED lines=9> */
[----:B------:R0:W-:Y:S01]  /*03e0*/  STS [R23+0x700], R19 ;  /* 0x0007001317007388 */ /* 0x0001e20000000800 */
[----:B------:R-:W-:-:S03]  /*03f0*/  NOP ;  /* 0x0000000000007918 */ /* 0x000fc60000000000 */
[----:B------:R0:W1:Y:S04]  /*0400*/  LDS R0, [R2] ;  /* 0x0000000002007984 */ /* 0x0000680000000800 */
[----:B------:R0:W2:Y:S04]  /*0410*/  LDS R29, [R2+0x4] ;  /* 0x00000400021d7984 */ /* 0x0000a80000000800 */
[----:B------:R0:W3:Y:S04]  /*0420*/  LDS R31, [R2+0x8] ;  /* 0x00000800021f7984 */ /* 0x0000e80000000800 */
[----:B------:R0:W4:Y:S04]  /*0430*/  LDS R33, [R2+0xc] ;  /* 0x00000c0002217984 */ /* 0x0001280000000800 */
[----:B------:R0:W0:Y:S04]  /*0440*/  LDS R35, [R2+0x10] ;  /* 0x0000100002237984 */ /* 0x0000280000000800 */
        /* <DEDUP_REMOVED lines=9> */
[----:B------:R0:W0:Y:S01]  /*04e0*/  LDS R9, [R2+0x38] ;  /* 0x0000380002097984 */ /* 0x0000220000000800 */
[----:B------:R-:W-:Y:S06]  /*04f0*/  BAR.SYNC.DEFER_BLOCKING 0x0 ;  /* 0x0000000000007b1d */ /* 0x000fec0000010000 */
[----:B-1234-:R-:W-:Y:S05]  /*0500*/  @P0 BRA `(.L_x_2) ;  /* 0x0000000400840947 */ /* 0x01efea0003800000 */
[----:B------:R-:W0:Y:S01]  /*0510*/  LDCU UR5, c[0x0][0x39c] ;  /* 0x00007380ff0577ac */ /* 0x000e220008000800 */
[----:B------:R-:W-:Y:S02]  /*0520*/  ISETP.GE.AND P0, PT, R30, 0x1, PT ;  /* 0x000000011e00780c */ /* 0x000fe40003f06270 */
[----:B------:R-:W-:Y:S01]  /*0530*/  ISETP.GE.U32.AND P2, PT, R17, 0x20, PT ;  /* 0x000000201100780c */ /* 0x000fe20003f46070 */
[----:B------:R-:W1:Y:S01]  /*0540*/  LDCU UR6, c[0x0][0x3a0] ;  /* 0x00007400ff0677ac */ /* 0x000e620008000800 */
[----:B------:R-:W-:Y:S02]  /*0550*/  ISETP.NE.AND P1, PT, R16, 0x3, PT ;  /* 0x000000031000780c */ /* 0x000fe40003f25270 */
[----:B------:R-:W-:Y:S01]  /*0560*/  ISETP.NE.AND P3, PT, R30, RZ, P2 ;  /* 0x000000ff1e00720c */ /* 0x000fe20001765270 */
[----:B0-----:R-:W-:Y:S01]  /*0570*/  FMUL R23, R29, UR5 ;  /* 0x000000051d177c20 */ /* 0x001fe20008400000 */
[----:B------:R-:W-:Y:S01]  /*0580*/  FMUL R22, R31, UR5 ;  /* 0x000000051f167c20 */ /* 0x000fe20008400000 */
[----:B------:R-:W-:Y:S01]  /*0590*/  FMUL R34, R33, UR5 ;  /* 0x0000000521227c20 */ /* 0x000fe20008400000 */
[----:B------:R-:W-:Y:S01]  /*05a0*/  FMUL R12, R35, UR5 ;  /* 0x00000005230c7c20 */ /* 0x000fe20008400000 */
[----:B-1----:R-:W-:Y:S01]  /*05b0*/  FFMA R27, -R0, UR6, R23 ;  /* 0x00000006001b7c23 */ /* 0x002fe20008000117 */
[----:B------:R-:W-:Y:S01]  /*05c0*/  FMUL R8, R25, UR5 ;  /* 0x0000000519087c20 */ /* 0x000fe20008400000 */
[----:B------:R-:W-:Y:S01]  /*05d0*/  FMUL R3, R3, UR5 ;  /* 0x0000000503037c20 */ /* 0x000fe20008400000 */
[----:B------:R-:W-:Y:S01]  /*05e0*/  FMUL R2, R21, UR5 ;  /* 0x0000000515027c20 */ /* 0x000fe20008400000 */
[----:B------:R-:W-:Y:S01]  /*05f0*/  FFMA R27, -R27, UR6, R22 ;  /* 0x000000061b1b7c23 */ /* 0x000fe20008000116 */
[----:B------:R-:W-:Y:S01]  /*0600*/  FMUL R10, R19, UR5 ;  /* 0x00000005130a7c20 */ /* 0x000fe20008400000 */
[----:B------:R-:W-:Y:S01]  /*0610*/  FMUL R14, R5, UR5 ;  /* 0x00000005050e7c20 */ /* 0x000fe20008400000 */
[----:B------:R-:W-:Y:S01]  /*0620*/  FMUL R18, R15, UR5 ;  /* 0x000000050f127c20 */ /* 0x000fe20008400000 */
[----:B------:R-:W-:Y:S01]  /*0630*/  FFMA R27, -R27, UR6, R34 ;  /* 0x000000061b1b7c23 */ /* 0x000fe20008000122 */
[----:B------:R-:W-:Y:S01]  /*0640*/  FMUL R19, R7, UR5 ;  /* 0x0000000507137c20 */ /* 0x000fe20008400000 */
[----:B------:R-:W-:Y:S01]  /*0650*/  FMUL R20, R11, UR5 ;  /* 0x000000050b147c20 */ /* 0x000fe20008400000 */
[----:B------:R-:W-:Y:S01]  /*0660*/  FMUL R13, R13, UR5 ;  /* 0x000000050d0d7c20 */ /* 0x000fe20008400000 */
[----:B------:R-:W-:-:S04]  /*0670*/  FFMA R27, -R27, UR6, R12 ;  /* 0x000000061b1b7c23 */ /* 0x000fc8000800010c */
[----:B------:R-:W-:-:S04]  /*0680*/  FFMA R4, -R27, UR6, R8 ;  /* 0x000000061b047c23 */ /* 0x000fc80008000108 */
[----:B------:R-:W-:-:S04]  /*0690*/  FFMA R21, -R4, UR6, R3 ;  /* 0x0000000604157c23 */ /* 0x000fc80008000103 */
[----:B------:R-:W-:-:S04]  /*06a0*/  FFMA R21, -R21, UR6, R2 ;  /* 0x0000000615157c23 */ /* 0x000fc80008000102 */
[----:B------:R-:W-:-:S04]  /*06b0*/  FFMA R21, -R21, UR6, R10 ;  /* 0x0000000615157c23 */ /* 0x000fc8000800010a */
[----:B------:R-:W-:-:S04]  /*06c0*/  FFMA R21, -R21, UR6, R14 ;  /* 0x0000000615157c23 */ /* 0x000fc8000800010e */
[----:B------:R-:W-:Y:S01]  /*06d0*/  FFMA R4, -R21, UR6, R18 ;  /* 0x0000000615047c23 */ /* 0x000fe20008000112 */
[----:B------:R-:W-:-:S03]  /*06e0*/  FMUL R21, R9, UR5 ;  /* 0x0000000509157c20 */ /* 0x000fc60008400000 */
[----:B------:R-:W-:-:S04]  /*06f0*/  FFMA R5, -R4, UR6, R19 ;  /* 0x0000000604057c23 */ /* 0x000fc80008000113 */
[----:B------:R-:W-:-:S04]  /*0700*/  FFMA R4, -R5, UR6, R20 ;  /* 0x0000000605047c23 */ /* 0x000fc80008000114 */
[----:B------:R-:W-:-:S04]  /*0710*/  FFMA R4, -R4, UR6, R13 ;  /* 0x0000000604047c23 */ /* 0x000fc8000800010d */
[----:B------:R-:W-:-:S05]  /*0720*/  FFMA R9, -R4, UR6, R21 ;  /* 0x0000000604097c23 */ /* 0x000fca0008000115 */
[----:B------:R-:W0:Y:S02]  /*0730*/  SHFL.UP PT, R4, R9, 0x1, RZ ;  /* 0x0420000009047989 */ /* 0x000e2400000e00ff */
[----:B0-----:R-:W-:-:S04]  /*0740*/  FMUL R4, R4, UR6 ;  /* 0x0000000604047c20 */ /* 0x001fc80008400000 */
[----:B------:R-:W-:Y:S01]  /*0750*/  @P0 FFMA R9, R9, UR5, -R4 ;  /* 0x0000000509090c23 */ /* 0x000fe20008000804 */
[----:B------:R-:W-:-:S04]  /*0760*/  ISETP.GE.AND P0, PT, R30, 0x2, PT ;  /* 0x000000021e00780c */ /* 0x000fc80003f06270 */
[----:B------:R-:W0:Y:S02]  /*0770*/  SHFL.UP PT, R4, R9, 0x2, RZ ;  /* 0x0440000009047989 */ /* 0x000e2400000e00ff */
[----:B0-----:R-:W-:-:S07]  /*0780*/  FMUL R4, R4, UR6 ;  /* 0x0000000604047c20 */ /* 0x001fce0008400000 */
        /* <DEDUP_REMOVED lines=9> */
[----:B------:R-:W-:-:S04]  /*0820*/  ISETP.NE.AND P0, PT, R30, 0x1f, PT ;  /* 0x0000001f1e00780c */ /* 0x000fc80003f05270 */
[----:B------:R-:W0:Y:S09]  /*0830*/  SHFL.UP PT, R4, R9, 0x10, RZ ;  /* 0x0600000009047989 */ /* 0x000e3200000e00ff */
[----:B------:R-:W-:Y:S01]  /*0840*/  @!P0 LEA R15, R16, UR4, 0x2 ;  /* 0x00000004100f8c11 */ /* 0x000fe2000f8e10ff */
[----:B0-----:R-:W-:-:S04]  /*0850*/  FMUL R4, R4, UR6 ;  /* 0x0000000604047c20 */ /* 0x001fc80008400000 */
[----:B------:R-:W-:-:S05]  /*0860*/  FFMA R24, R9, UR5, -R4 ;  /* 0x0000000509187c23 */ /* 0x000fca0008000804 */
[----:B------:R-:W-:Y:S01]  /*0870*/  @!P0 STS [R15+0x10], R24 ;  /* 0x000010180f008388 */ /* 0x000fe20000000800 */
[----:B------:R-:W-:Y:S01]  /*0880*/  BAR.SYNC.DEFER_BLOCKING 0x0 ;  /* 0x0000000000007b1d */ /* 0x000fe20000010000 */
[----:B------:R-:W-:-:S04]  /*0890*/  ISETP.GE.AND P0, PT, R30, 0x10, PT ;  /* 0x000000101e00780c */ /* 0x000fc80003f06270 */
[----:B------:R-:W-:Y:S02]  /*08a0*/  FSEL R11, R9, R24, !P0 ;  /* 0x00000018090b7208 */ /* 0x000fe40004000000 */
[----:B------:R-:W-:-:S04]  /*08b0*/  ISETP.NE.AND P0, PT, R16, 0x2, PT ;  /* 0x000000021000780c */ /* 0x000fc80003f05270 */
[----:B------:R-:W-:Y:S04]  /*08c0*/  SHFL.UP PT, R11, R11, 0x1, RZ ;  /* 0x042000000b0b7989 */ /* 0x000fe800000e00ff */
[----:B------:R-:W0:Y:S02]  /*08d0*/  LDS.128 R4, [UR4+0x10] ;  /* 0x00001004ff047984 */ /* 0x000e240008000c00 */
[----:B0-----:R-:W-:-:S04]  /*08e0*/  FMUL R26, R4, UR6 ;  /* 0x00000006041a7c20 */ /* 0x001fc80008400000 */
[----:B------:R-:W-:-:S04]  /*08f0*/  FFMA R5, R5, UR5, -R26 ;  /* 0x0000000505057c23 */ /* 0x000fc8000800081a */
[C---:B------:R-:W-:Y:S01]  /*0900*/  FMUL R9, R5.reuse, UR6 ;  /* 0x0000000605097c20 */ /* 0x040fe20008400000 */
[----:B------:R-:W-:Y:S02]  /*0910*/  FSEL R5, R5, R4, !P0 ;  /* 0x0000000405057208 */ /* 0x000fe40004000000 */
[----:B------:R-:W-:Y:S01]  /*0920*/  ISETP.NE.AND P0, PT, R17, RZ, PT ;  /* 0x000000ff1100720c */ /* 0x000fe20003f05270 */
[----:B------:R-:W-:-:S05]  /*0930*/  FFMA R6, R6, UR5, -R9 ;  /* 0x0000000506067c23 */ /* 0x000fca0008000809 */
[C---:B------:R-:W-:Y:S01]  /*0940*/  FSEL R5, R6.reuse, R5, !P1 ;  /* 0x0000000506057208 */ /* 0x040fe20004800000 */
[----:B------:R-:W-:-:S04]  /*0950*/  FMUL R6, R6, UR6 ;  /* 0x0000000606067c20 */ /* 0x000fc80008400000 */
[----:B------:R-:W-:Y:S01]  /*0960*/  @P2 FMUL R4, R5, UR6 ;  /* 0x0000000605042c20 */ /* 0x000fe20008400000 */
[----:B------:R-:W-:-:S03]  /*0970*/  FFMA R7, R7, UR5, -R6 ;  /* 0x0000000507077c23 */ /* 0x000fc60008000806 */
[----:B------:R-:W-:-:S05]  /*0980*/  @P3 FFMA R5, R11, UR5, -R4 ;  /* 0x000000050b053c23 */ /* 0x000fca0008000804 */
[----:B------:R-:W-:-:S05]  /*0990*/  @P2 MOV R11, R5 ;  /* 0x00000005000b2202 */ /* 0x000fca0000000f00 */
[----:B------:R-:W-:-:S04]  /*09a0*/  FMUL R9, R11, UR6 ;  /* 0x000000060b097c20 */ /* 0x000fc80008400000 */
[----:B------:R-:W-:-:S05]  /*09b0*/  FFMA R9, R0, UR5, -R9 ;  /* 0x0000000500097c23 */ /* 0x000fca0008000809 */
[----:B------:R-:W-:Y:S02]  /*09c0*/  FSEL R4, R0, R9, !P0 ;  /* 0x0000000900047208 */ /* 0x000fe40004000000 */
[----:B------:R-:W-:-:S03]  /*09d0*/  ISETP.NE.AND P0, PT, R17, RZ, PT ;  /* 0x000000ff1100720c */ /* 0x000fc60003f05270 */
[----:B------:R-:W-:-:S04]  /*09e0*/  FFMA R11, -R4, UR6, R23 ;  /* 0x00000006040b7c23 */ /* 0x000fc80008000117 */
        /* <DEDUP_REMOVED lines=12> */
[----:B------:R-:W-:Y:S01]  /*0ab0*/  FFMA R14, -R2, UR6, R21 ;  /* 0x00000006020e7c23 */ /* 0x000fe20008000115 */
[----:B------:R-:W-:Y:S06]  /*0ac0*/  @P0 BRA `(.L_x_3) ;  /* 0x0000001000480947 */ /* 0x000fec0003800000 */
[----:B------:R-:W0:Y:S01]  /*0ad0*/  LDC.64 R12, c[0x0][0x390] ;  /* 0x0000e400ff0c7b82 */ /* 0x000e220000000a00 */
[----:B------:R-:W-:Y:S01]  /*0ae0*/  HFMA2 R6, -RZ, RZ, 0, 6.020069122314453125e-06 ;  /* 0x00000065ff067431 */ /* 0x000fe200000001ff */
[----:B------:R-:W-:-:S04]  /*0af0*/  MOV R9, R0 ;  /* 0x0000000000097202 */ /* 0x000fc80000000f00 */
[----:B0-----:R0:W-:Y:S01]  /*0b00*/  ST.E.64.STRONG.GPU desc[UR8][R12.64+0x100], R6 ;  /* 0x000100060c007985 */ /* 0x0011e2000c10fb08 */
[----:B------:R-:W-:Y:S05]  /*0b10*/  BRA `(.L_x_3) ;  /* 0x0000001000347947 */ /* 0x000fea0003800000 */
.L_x_2:
[----:B------:R-:W1:Y:S01]  /*0b20*/  LDCU UR5, c[0x0][0x39c] ;  /* 0x00007380ff0577ac */ /* 0x000e620008000800 */
[----:B------:R-:W-:Y:S02]  /*0b30*/  ISETP.GE.AND P0, PT, R30, 0x1, PT ;  /* 0x000000011e00780c */ /* 0x000fe40003f06270 */
[----:B------:R-:W-:Y:S01]  /*0b40*/  ISETP.GE.U32.AND P2, PT, R17, 0x20, PT ;  /* 0x000000201100780c */ /* 0x000fe20003f46070 */
[----:B------:R-:W2:Y:S01]  /*0b50*/  LDCU UR6, c[0x0][0x3a0] ;  /* 0x00007400ff0677ac */ /* 0x000ea20008000800 */
[----:B------:R-:W-:Y:S01]  /*0b60*/  ISETP.NE.AND P1, PT, R16, 0x3, PT ;  /* 0x000000031000780c */ /* 0x000fe20003f25270 */
[----:B-1----:R-:W-:Y:S01]  /*0b70*/  IMAD.U32 R28, RZ, RZ, UR5 ;  /* 0x00000005ff1c7e24 */ /* 0x002fe2000f8e00ff */
[----:B--2---:R-:W-:-:S03]  /*0b80*/  MOV R27, UR6 ;  /* 0x00000006001b7c02 */ /* 0x004fc60008000f00 */
[-C--:B0-----:R-:W-:Y:S01]  /*0b90*/  FMUL R2, R29, R28.reuse ;  /* 0x0000001c1d027220 */ /* 0x081fe20000400000 */
[-C--:B------:R-:W-:Y:S01]  /*0ba0*/  FMUL R36, R31, R28.reuse ;  /* 0x0000001c1f247220 */ /* 0x080fe20000400000 */
[-C--:B------:R-:W-:Y:S01]  /*0bb0*/  FMUL R34, R33, R28.reuse ;  /* 0x0000001c21227220 */ /* 0x080fe20000400000 */
[-C--:B------:R-:W-:Y:S01]  /*0bc0*/  FMUL R33, R35, R28.reuse ;  /* 0x0000001c23217220 */ /* 0x080fe20000400000 */
[-C--:B------:R-:W-:Y:S01]  /*0bd0*/  FFMA R23, -R0, R27.reuse, R2 ;  /* 0x0000001b00177223 */ /* 0x080fe20000000102 */
[-C--:B------:R-:W-:Y:S01]  /*0be0*/  FMUL R32, R25, R28.reuse ;  /* 0x0000001c19207220 */ /* 0x080fe20000400000 */
[-C--:B------:R-:W-:Y:S01]  /*0bf0*/  FMUL R31, R3, R28.reuse ;  /* 0x0000001c031f7220 */ /* 0x080fe20000400000 */
[-C--:B------:R-:W-:Y:S01]  /*0c00*/  FMUL R3, R21, R28.reuse ;  /* 0x0000001c15037220 */ /* 0x080fe20000400000 */
[-C--:B------:R-:W-:Y:S01]  /*0c10*/  FFMA R23, -R23, R27.reuse, R36 ;  /* 0x0000001b17177223 */ /* 0x080fe20000000124 */
[-C--:B------:R-:W-:Y:S01]  /*0c20*/  FMUL R5, R5, R28.reuse ;  /* 0x0000001c05057220 */ /* 0x080fe20000400000 */
[-C--:B------:R-:W-:Y:S01]  /*0c30*/  FMUL R7, R7, R28.reuse ;  /* 0x0000001c07077220 */ /* 0x080fe20000400000 */
[-C--:B------:R-:W-:Y:S01]  /*0c40*/  FMUL R12, R11, R28.reuse ;  /* 0x0000001c0b0c7220 */ /* 0x080fe20000400000 */
[----:B------:R-:W-:Y:S01]  /*0c50*/  FFMA R4, -R23, R27, R34 ;  /* 0x0000001b17047223 */ /* 0x000fe20000000122 */
[-C--:B------:R-:W-:Y:S01]  /*0c60*/  FMUL R13, R13, R28.reuse ;  /* 0x0000001c0d0d7220 */ /* 0x080fe20000400000 */
[----:B------:R-:W-:-:S02]  /*0c70*/  FMUL R14, R9, R28 ;  /* 0x0000001c090e7220 */ /* 0x000fc40000400000 */
[----:B------:R-:W-:-:S04]  /*0c80*/  FFMA R23, -R4, R27, R33 ;  /* 0x0000001b04177223 */ /* 0x000fc80000000121 */
[----:B------:R-:W-:-:S04]  /*0c90*/  FFMA R4, -R23, R27, R32 ;  /* 0x0000001b17047223 */ /* 0x000fc80000000120 */
[----:B------:R-:W-:Y:S01]  /*0ca0*/  FFMA R6, -R4, R27, R31 ;  /* 0x0000001b04067223 */ /* 0x000fe2000000011f */
[----:B------:R-:W-:-:S03]  /*0cb0*/  FMUL R4, R19, R28 ;  /* 0x0000001c13047220 */ /* 0x000fc60000400000 */
[----:B------:R-:W-:Y:S01]  /*0cc0*/  FFMA R19, -R6, R27, R3 ;  /* 0x0000001b06137223 */ /* 0x000fe20000000103 */
[----:B------:R-:W-:-:S03]  /*0cd0*/  FMUL R6, R15, R28 ;  /* 0x0000001c0f067220 */ /* 0x000fc60000400000 */
[----:B------:R-:W-:-:S04]  /*0ce0*/  FFMA R8, -R19, R27, R4 ;  /* 0x0000001b13087223 */ /* 0x000fc80000000104 */
[----:B------:R-:W-:-:S04]  /*0cf0*/  FFMA R15, -R8, R27, R5 ;  /* 0x0000001b080f7223 */ /* 0x000fc80000000105 */
[----:B------:R-:W-:-:S04]  /*0d00*/  FFMA R8, -R15, R27, R6 ;  /* 0x0000001b0f087223 */ /* 0x000fc80000000106 */
[----:B------:R-:W-:-:S04]  /*0d10*/  FFMA R11, -R8, R27, R7 ;  /* 0x0000001b080b7223 */ /* 0x000fc80000000107 */
[----:B------:R-:W-:-:S04]  /*0d20*/  FFMA R8, -R11, R27, R12 ;  /* 0x0000001b0b087223 */ /* 0x000fc8000000010c */
[----:B------:R-:W-:-:S04]  /*0d30*/  FFMA R15, -R8, R27, R13 ;  /* 0x0000001b080f7223 */ /* 0x000fc8000000010d */
[----:B------:R-:W-:-:S05]  /*0d40*/  FFMA R15, -R15, R27, R14 ;  /* 0x0000001b0f0f7223 */ /* 0x000fca000000010e */
[----:B------:R-:W0:Y:S02]  /*0d50*/  SHFL.UP PT, R8, R15, 0x1, RZ ;  /* 0x042000000f087989 */ /* 0x000e2400000e00ff */
[----:B0-----:R-:W-:-:S04]  /*0d60*/  FMUL R8, R8, R27 ;  /* 0x0000001b08087220 */ /* 0x001fc80000400000 */
[----:B------:R-:W-:Y:S01]  /*0d70*/  @P0 FFMA R15, R15, R28, -R8 ;  /* 0x0000001c0f0f0223 */ /* 0x000fe20000000808 */
[----:B------:R-:W-:-:S04]  /*0d80*/  ISETP.GE.AND P0, PT, R30, 0x2, PT ;  /* 0x000000021e00780c */ /* 0x000fc80003f06270 */
[----:B------:R-:W0:Y:S02]  /*0d90*/  SHFL.UP PT, R8, R15, 0x2, RZ ;  /* 0x044000000f087989 */ /* 0x000e2400000e00ff */
[----:B0-----:R-:W-:-:S07]  /*0da0*/  FMUL R8, R8, R27 ;  /* 0x0000001b08087220 */ /* 0x001fce0000400000 */
        /* <DEDUP_REMOVED lines=9> */
[----:B------:R-:W-:-:S04]  /*0e40*/  ISETP.NE.AND P0, PT, R30, 0x1f, PT ;  /* 0x0000001f1e00780c */ /* 0x000fc80003f05270 */
[----:B------:R-:W0:Y:S09]  /*0e50*/  SHFL.UP PT, R8, R15, 0x10, RZ ;  /* 0x060000000f087989 */ /* 0x000e3200000e00ff */
[----:B------:R-:W-:Y:S01]  /*0e60*/  @!P0 LEA R23, R16, UR4, 0x2 ;  /* 0x0000000410178c11 */ /* 0x000fe2000f8e10ff */
[----:B0-----:R-:W-:-:S04]  /*0e70*/  FMUL R8, R8, R27 ;  /* 0x0000001b08087220 */ /* 0x001fc80000400000 */
[----:B------:R-:W-:-:S05]  /*0e80*/  FFMA R18, R15, R28, -R8 ;  /* 0x0000001c0f127223 */ /* 0x000fca0000000808 */
[----:B------:R-:W-:Y:S01]  /*0e90*/  @!P0 STS [R23+0x10], R18 ;  /* 0x0000101217008388 */ /* 0x000fe20000000800 */
[----:B------:R-:W-:Y:S01]  /*0ea0*/  BAR.SYNC.DEFER_BLOCKING 0x0 ;  /* 0x0000000000007b1d */ /* 0x000fe20000010000 */
[----:B------:R-:W-:-:S04]  /*0eb0*/  ISETP.GE.AND P0, PT, R30, 0x10, PT ;  /* 0x000000101e00780c */ /* 0x000fc80003f06270 */
[----:B------:R-:W-:Y:S02]  /*0ec0*/  FSEL R19, R15, R18, !P0 ;  /* 0x000000120f137208 */ /* 0x000fe40004000000 */
[----:B------:R-:W-:-:S03]  /*0ed0*/  ISETP.NE.AND P0, PT, R16, 0x2, PT ;  /* 0x000000021000780c */ /* 0x000fc60003f05270 */
[----:B------:R-:W-:Y:S04]  /*0ee0*/  SHFL.UP PT, R15, R19, 0x1, RZ ;  /* 0x04200000130f7989 */ /* 0x000fe800000e00ff */
[----:B------:R-:W0:Y:S02]  /*0ef0*/  LDS.128 R8, [UR4+0x10] ;  /* 0x00001004ff087984 */ /* 0x000e240008000c00 */
[----:B0-----:R-:W-:-:S04]  /*0f00*/  FMUL R22, R8, R27 ;  /* 0x0000001b08167220 */ /* 0x001fc80000400000 */
[----:B------:R-:W-:-:S04]  /*0f10*/  FFMA R9, R9, R28, -R22 ;  /* 0x0000001c09097223 */ /* 0x000fc80000000816 */
[C---:B------:R-:W-:Y:S01]  /*0f20*/  FMUL R21, R9.reuse, R27 ;  /* 0x0000001b09157220 */ /* 0x040fe20000400000 */
[----:B------:R-:W-:Y:S02]  /*0f30*/  FSEL R8, R9, R8, !P0 ;  /* 0x0000000809087208 */ /* 0x000fe40004000000 */
[----:B------:R-:W-:Y:S01]  /*0f40*/  ISETP.NE.AND P0, PT, R30, RZ, P2 ;  /* 0x000000ff1e00720c */ /* 0x000fe20001705270 */
[----:B------:R-:W-:-:S05]  /*0f50*/  FFMA R10, R10, R28, -R21 ;  /* 0x0000001c0a0a7223 */ /* 0x000fca0000000815 */
[C---:B------:R-:W-:Y:S01]  /*0f60*/  FSEL R8, R10.reuse, R8, !P1 ;  /* 0x000000080a087208 */ /* 0x040fe20004800000 */
[----:B------:R-:W-:-:S04]  /*0f70*/  FMUL R10, R10, R27 ;  /* 0x0000001b0a0a7220 */ /* 0x000fc80000400000 */
[----:B------:R-:W-:Y:S01]  /*0f80*/  @P2 FMUL R16, R8, R27 ;  /* 0x0000001b08102220 */ /* 0x000fe20000400000 */
[----:B------:R-:W-:-:S03]  /*0f90*/  FFMA R11, R11, R28, -R10 ;  /* 0x0000001c0b0b7223 */ /* 0x000fc6000000080a */
[----:B------:R-:W-:-:S05]  /*0fa0*/  @P0 FFMA R8, R15, R28, -R16 ;  /* 0x0000001c0f080223 */ /* 0x000fca0000000810 */
[----:B------:R-:W-:Y:S01]  /*0fb0*/  @P2 MOV R15, R8 ;  /* 0x00000008000f2202 */ /* 0x000fe20000000f00 */
[----:B------:R-:W-:Y:S06]  /*0fc0*/  @P2 BRA `(.L_x_4) ;  /* 0x0000000800a02947 */ /* 0x000fec0003800000 */
[----:B------:R-:W0:Y:S01]  /*0fd0*/  LDC R16, c[0x0][0x370] ;  /* 0x0000dc00ff107b82 */ /* 0x000e220000000800 */
[----:B------:R-:W-:Y:S02]  /*0fe0*/  ISETP.NE.AND P0, PT, R17, RZ, PT ;  /* 0x000000ff1100720c */ /* 0x000fe40003f05270 */
[----:B------:R-:W-:-:S05]  /*0ff0*/  LOP3.LUT R17, RZ, R17, RZ, 0x33, !PT ;  /* 0x00000011ff117212 */ /* 0x000fca00078e33ff */
[----:B------:R-:W1:Y:S06]  /*1000*/  LDC.64 R18, c[0x0][0x390] ;  /* 0x0000e400ff127b82 */ /* 0x000e6c0000000a00 */
[----:B------:R-:W-:Y:S01]  /*1010*/  @!P0 MOV R10, 0x64 ;  /* 0x00000064000a8802 */ /* 0x000fe20000000f00 */
[----:B------:R-:W-:Y:S01]  /*1020*/  @!P0 STS [UR4+0xc], R11 ;  /* 0x00000c0bff008988 */ /* 0x000fe20008000804 */
[----:B0-----:R-:W-:Y:S01]  /*1030*/  ISETP.GT.U32.AND P1, PT, R16, 0x1f3, PT ;  /* 0x000001f31000780c */ /* 0x001fe20003f24070 */
[----:B-1----:R-:W-:-:S05]  /*1040*/  IMAD.WIDE R8, R20, 0x8, R18 ;  /* 0x0000000814087825 */ /* 0x002fca00078e0212 */
[----:B------:R0:W-:Y:S02]  /*1050*/  @!P0 ST.E.64.STRONG.GPU desc[UR8][R8.64+0x100], R10 ;  /* 0x0001000a08008985 */ /* 0x0001e4000c10fb08 */
[----:B0-----:R-:W-:-:S05]  /*1060*/  IMAD.IADD R10, R20, 0x1, R17 ;  /* 0x00000001140a7824 */ /* 0x001fca00078e0211 */
[----:B------:R-:W-:Y:S05]  /*1070*/  @P1 BRA `(.L_x_5) ;  /* 0x0000000000081947 */ /* 0x000fea0003800000 */
[----:B------:R0:W-:Y:S06]  /*1080*/  MEMBAR.SC.CTA ;  /* 0x0000000000007992 */ /* 0x0001ec0000000000 */
[----:B0-----:R-:W-:Y:S05]  /*1090*/  BRA `(.L_x_6) ;  /* 0x0000000000087947 */ /* 0x001fea0003800000 */
.L_x_5:
[----:B------:R-:W-:Y:S05]  /*10a0*/  NANOSLEEP 0x1c2 ;  /* 0x000001c20000795d */ /* 0x000fea0003800000 */
[----:B------:R-:W-:Y:S01]  /*10b0*/  NOP ;  /* 0x0000000000007918 */ /* 0x000fe20000000000 */
.L_x_6:
[----:B------:R-:W-:-:S05]  /*10c0*/  IMAD.WIDE R18, R10, 0x8, R18 ;  /* 0x000000080a127825 */ /* 0x000fca00078e0212 */
[----:B------:R-:W2:Y:S01]  /*10d0*/  LD.E.64.STRONG.GPU R8, desc[UR8][R18.64+0x100] ;  /* 0x0001000812087980 */ /* 0x000ea2000c10fb00 */
[----:B------:R-:W-:Y:S01]  /*10e0*/  UMOV UR5, 0xffffffff ;  /* 0xffffffff00057882 */ /* 0x000fe20000000000 */
[----:B--2---:R-:W-:Y:S02]  /*10f0*/  ISETP.NE.AND P0, PT, R8, 0x63, PT ;  /* 0x000000630800780c */ /* 0x004fe40003f05270 */
[----:B------:R-:W-:Y:S11]  /*1100*/  BRA.DIV UR5, `(.L_x_7) ;  /* 0x0000003205907947 */ /* 0x000ff6000b800000 */
[----:B------:R-:W-:-:S13]  /*1110*/  VOTE.ANY P0, !P0 ;  /* 0x0000000000ff7806 */ /* 0x000fda0004000100 */
.L_x_52:
[----:B------:R-:W-:Y:S05]  /*1120*/  @!P0 BRA `(.L_x_8) ;  /* 0x0000000000308947 */ /* 0x000fea0003800000 */
.L_x_12:
[----:B------:R-:W-:Y:S05]  /*1130*/  YIELD ;  /* 0x0000000000007946 */ /* 0x000fea0003800000 */
[----:B------:R-:W-:Y:S05]  /*1140*/  @P1 BRA `(.L_x_9) ;  /* 0x0000000000081947 */ /* 0x000fea0003800000 */
[----:B------:R0:W-:Y:S06]  /*1150*/  MEMBAR.SC.CTA ;  /* 0x0000000000007992 */ /* 0x0001ec0000000000 */
[----:B0-----:R-:W-:Y:S05]  /*1160*/  BRA `(.L_x_10) ;  /* 0x0000000000087947 */ /* 0x001fea0003800000 */
.L_x_9:
[----:B------:R-:W-:Y:S05]  /*1170*/  NANOSLEEP 0x15e ;  /* 0x0000015e0000795d */ /* 0x000fea0003800000 */
[----:B------:R-:W-:Y:S01]  /*1180*/  NOP ;  /* 0x0000000000007918 */ /* 0x000fe20000000000 */
.L_x_10:
[----:B------:R-:W2:Y:S01]  /*1190*/  LD.E.64.STRONG.GPU R8, desc[UR8][R18.64+0x100] ;  /* 0x0001000812087980 */ /* 0x000ea2000c10fb00 */
[----:B------:R-:W-:Y:S01]  /*11a0*/  UMOV UR5, 0xffffffff ;  /* 0xffffffff00057882 */ /* 0x000fe20000000000 */
[----:B--2---:R-:W-:Y:S02]  /*11b0*/  ISETP.NE.AND P0, PT, R8, 0x63, PT ;  /* 0x000000630800780c */ /* 0x004fe40003f05270 */
[----:B------:R-:W-:Y:S11]  /*11c0*/  BRA.DIV UR5, `(.L_x_11) ;  /* 0x0000003205807947 */ /* 0x000ff6000b800000 */
[----:B------:R-:W-:-:S13]  /*11d0*/  VOTE.ANY P0, !P0 ;  /* 0x0000000000ff7806 */ /* 0x000fda0004000100 */
.L_x_55:
[----:B------:R-:W-:Y:S05]  /*11e0*/  @P0 BRA `(.L_x_12) ;  /* 0xfffffffc00d00947 */ /* 0x000fea000383ffff */
.L_x_8:
[----:B------:R-:W-:Y:S01]  /*11f0*/  UMOV UR5, 0xffffffff ;  /* 0xffffffff00057882 */ /* 0x000fe20000000000 */
[----:B------:R-:W-:Y:S02]  /*1200*/  ISETP.NE.AND P0, PT, R8, 0x65, PT ;  /* 0x000000650800780c */ /* 0x000fe40003f05270 */
[----:B------:R-:W-:Y:S01]  /*1210*/  MOV R35, R9 ;  /* 0x0000000900237202 */ /* 0x000fe20000000f00 */
[----:B------:R-:W-:Y:S10]  /*1220*/  BRA.DIV UR5, `(.L_x_13) ;  /* 0x0000003205887947 */ /* 0x000ff4000b800000 */
[----:B------:R-:W0:Y:S01]  /*1230*/  S2R R9, SR_GEMASK ;  /* 0x0000000000097919 */ /* 0x000e220000003c00 */
[----:B------:R-:W-:Y:S01]  /*1240*/  VOTE.ANY R20, PT, !P0 ;  /* 0x0000000000147806 */ /* 0x000fe200040e0100 */
[----:B------:R-:W1:Y:S01]  /*1250*/  LDCU UR5, c[0x0][0x3a0] ;  /* 0x00007400ff0577ac */ /* 0x000e620008000800 */
[----:B------:R-:W2:Y:S01]  /*1260*/  S2R R19, SR_LANEID ;  /* 0x0000000000137919 */ /* 0x000ea20000000000 */
[----:B------:R-:W3:Y:S01]  /*1270*/  LDCU UR6, c[0x0][0x39c] ;  /* 0x00007380ff0677ac */ /* 0x000ee20008000800 */
[----:B-1----:R-:W-:Y:S01]  /*1280*/  MOV R27, UR5 ;  /* 0x00000005001b7c02 */ /* 0x002fe20008000f00 */
[----:B---3--:R-:W-:Y:S01]  /*1290*/  IMAD.U32 R28, RZ, RZ, UR6 ;  /* 0x00000006ff1c7e24 */ /* 0x008fe2000f8e00ff */
[----:B0-----:R-:W-:-:S04]  /*12a0*/  LOP3.LUT R20, R20, 0x80000000, R9, 0xec, !PT ;  /* 0x8000000014147812 */ /* 0x001fc800078eec09 */
[C---:B------:R-:W-:Y:S01]  /*12b0*/  IADD3 R9, PT, PT, R20.reuse, -0x1, RZ ;  /* 0xffffffff14097810 */ /* 0x040fe20007ffe0ff */
[C---:B--2---:R-:W-:Y:S01]  /*12c0*/  VIADD R17, R19.reuse, 0x10 ;  /* 0x0000001013117836 */ /* 0x044fe20000000000 */
[C---:B------:R-:W-:Y:S02]  /*12d0*/  IADD3 R24, PT, PT, R19.reuse, 0x2, RZ ;  /* 0x0000000213187810 */ /* 0x040fe40007ffe0ff */
[----:B------:R-:W-:Y:S02]  /*12e0*/  LOP3.LUT R9, R20, R9, RZ, 0xc, !PT ;  /* 0x0000000914097212 */ /* 0x000fe400078e0cff */
[C---:B------:R-:W-:Y:S02]  /*12f0*/  IADD3 R23, PT, PT, R19.reuse, 0x4, RZ ;  /* 0x0000000413177810 */ /* 0x040fe40007ffe0ff */
[----:B------:R-:W0:Y:S01]  /*1300*/  POPC R22, R9 ;  /* 0x0000000900167309 */ /* 0x000e220000000000 */
[C---:B------:R-:W-:Y:S01]  /*1310*/  IADD3 R21, PT, PT, R19.reuse, 0x8, RZ ;  /* 0x0000000813157810 */ /* 0x040fe20007ffe0ff */
[----:B0-----:R-:W0:Y:S01]  /*1320*/  SHFL.DOWN PT, R25, R35, 0x1, R22 ;  /* 0x0820000023197989 */ /* 0x001e2200000e0016 */
[----:B------:R-:W-:-:S02]  /*1330*/  ISETP.GE.AND P0, PT, R19, R22, PT ;  /* 0x000000161300720c */ /* 0x000fc40003f06270 */
[----:B------:R-:W-:Y:S01]  /*1340*/  ISETP.GT.AND P1, PT, R17, R22, PT ;  /* 0x000000161100720c */ /* 0x000fe20003f24270 */
[----:B0-----:R-:W-:-:S10]  /*1350*/  FMUL R18, R25, R27 ;  /* 0x0000001b19127220 */ /* 0x001fd40000400000 */
[----:B------:R-:W-:Y:S01]  /*1360*/  @!P0 FFMA R35, R35, R28, -R18 ;  /* 0x0000001c23238223 */ /* 0x000fe20000000812 */
[----:B------:R-:W-:-:S04]  /*1370*/  ISETP.GT.AND P0, PT, R24, R22, PT ;  /* 0x000000161800720c */ /* 0x000fc80003f04270 */
[----:B------:R-:W0:Y:S02]  /*1380*/  SHFL.DOWN PT, R25, R35, 0x2, R22 ;  /* 0x0840000023197989 */ /* 0x000e2400000e0016 */
[----:B0-----:R-:W-:-:S07]  /*1390*/  FMUL R18, R25, R27 ;  /* 0x0000001b19127220 */ /* 0x001fce0000400000 */
        /* <DEDUP_REMOVED lines=9> */
[----:B------:R-:W-:Y:S01]  /*1430*/  ISETP.NE.AND P0, PT, R8, 0x65, PT ;  /* 0x000000650800780c */ /* 0x000fe20003f05270 */
[----:B------:R-:W0:Y:S03]  /*1440*/  LDC.64 R18, c[0x0][0x390] ;  /* 0x0000e400ff127b82 */ /* 0x000e260000000a00 */
[----:B------:R-:W1:Y:S09]  /*1450*/  SHFL.DOWN PT, R25, R35, 0x10, R22 ;  /* 0x0a00000023197989 */ /* 0x000e7200000e0016 */
[----:B------:R-:W-:Y:S01]  /*1460*/  VOTE.ALL P0, P0 ;  /* 0x0000000000ff7806 */ /* 0x000fe20000000000 */
[----:B-1----:R-:W-:-:S04]  /*1470*/  FMUL R8, R25, R27 ;  /* 0x0000001b19087220 */ /* 0x002fc80000400000 */
[----:B------:R-:W-:Y:S01]  /*1480*/  @!P1 FFMA R35, R35, R28, -R8 ;  /* 0x0000001c23239223 */ /* 0x000fe20000000808 */
[----:B0-----:R-:W-:-:S04]  /*1490*/  IADD3 R26, P1, PT, R18, 0x100, RZ ;  /* 0x00000100121a7810 */ /* 0x001fc80007f3e0ff */
[----:B------:R-:W-:Y:S02]  /*14a0*/  IADD3.X R29, PT, PT, RZ, R19, RZ, P1, !PT ;  /* 0x00000013ff1d7210 */ /* 0x000fe40000ffe4ff */
[----:B------:R-:W-:-:S07]  /*14b0*/  MOV R30, R35 ;  /* 0x00000023001e7202 */ /* 0x000fce0000000f00 */
.L_x_64:
[----:B------:R-:W-:Y:S05]  /*14c0*/  @!P0 BRA `(.L_x_14) ;  /* 0x0000000000fc8947 */ /* 0x000fea0003800000 */
.L_x_22:
[----:B------:R-:W-:Y:S01]  /*14d0*/  MOV R8, R26 ;  /* 0x0000001a00087202 */ /* 0x000fe20000000f00 */
[----:B------:R-:W-:-:S04]  /*14e0*/  IMAD.MOV.U32 R9, RZ, RZ, R29 ;  /* 0x000000ffff097224 */ /* 0x000fc800078e001d */
[----:B------:R-:W-:-:S05]  /*14f0*/  IMAD.WIDE R8, R10, 0x8, R8 ;  /* 0x000000080a087825 */ /* 0x000fca00078e0208 */
[----:B------:R-:W2:Y:S01]  /*1500*/  LD.E.64.STRONG.GPU R18, desc[UR8][R8.64+-0x100] ;  /* 0xffff000808127980 */ /* 0x000ea2000c10fb00 */
[----:B------:R-:W-:Y:S05]  /*1510*/  YIELD ;  /* 0x0000000000007946 */ /* 0x000fea0003800000 */
[----:B------:R-:W-:Y:S01]  /*1520*/  UMOV UR5, 0xffffffff ;  /* 0xffffffff00057882 */ /* 0x000fe20000000000 */
[----:B--2---:R-:W-:Y:S02]  /*1530*/  ISETP.NE.AND P0, PT, R18, 0x63, PT ;  /* 0x000000631200780c */ /* 0x004fe40003f05270 */
[----:B------:R-:W-:Y:S11]  /*1540*/  BRA.DIV UR5, `(.L_x_15) ;  /* 0x0000003205dc7947 */ /* 0x000ff6000b800000 */
[----:B------:R-:W-:-:S13]  /*1550*/  VOTE.ANY P0, !P0 ;  /* 0x0000000000ff7806 */ /* 0x000fda0004000100 */
.L_x_67:
[----:B------:R-:W-:Y:S05]  /*1560*/  @!P0 BRA `(.L_x_16) ;  /* 0x0000000000348947 */ /* 0x000fea0003800000 */
[----:B------:R-:W-:-:S13]  /*1570*/  ISETP.GT.U32.AND P1, PT, R16, 0x1f3, PT ;  /* 0x000001f31000780c */ /* 0x000fda0003f24070 */
.L_x_20:
[----:B------:R-:W-:Y:S05]  /*1580*/  YIELD ;  /* 0x0000000000007946 */ /* 0x000fea0003800000 */
[----:B------:R-:W-:Y:S05]  /*1590*/  @P1 BRA `(.L_x_17) ;  /* 0x0000000000081947 */ /* 0x000fea0003800000 */
[----:B------:R0:W-:Y:S06]  /*15a0*/  MEMBAR.SC.CTA ;  /* 0x0000000000007992 */ /* 0x0001ec0000000000 */
[----:B0-----:R-:W-:Y:S05]  /*15b0*/  BRA `(.L_x_18) ;  /* 0x0000000000087947 */ /* 0x001fea0003800000 */
.L_x_17:
[----:B------:R-:W-:Y:S05]  /*15c0*/  NANOSLEEP 0x15e ;  /* 0x0000015e0000795d */ /* 0x000fea0003800000 */
[----:B------:R-:W-:Y:S01]  /*15d0*/  NOP ;  /* 0x0000000000007918 */ /* 0x000fe20000000000 */
.L_x_18:
[----:B------:R-:W2:Y:S01]  /*15e0*/  LD.E.64.STRONG.GPU R18, desc[UR8][R8.64+-0x100] ;  /* 0xffff000808127980 */ /* 0x000ea2000c10fb00 */
[----:B------:R-:W-:Y:S01]  /*15f0*/  UMOV UR5, 0xffffffff ;  /* 0xffffffff00057882 */ /* 0x000fe20000000000 */
[----:B--2---:R-:W-:Y:S02]  /*1600*/  ISETP.NE.AND P0, PT, R18, 0x63, PT ;  /* 0x000000631200780c */ /* 0x004fe40003f05270 */
[----:B------:R-:W-:Y:S11]  /*1610*/  BRA.DIV UR5, `(.L_x_19) ;  /* 0x0000003205c87947 */ /* 0x000ff6000b800000 */
[----:B------:R-:W-:-:S13]  /*1620*/  VOTE.ANY P0, !P0 ;  /* 0x0000000000ff7806 */ /* 0x000fda0004000100 */
.L_x_70:
[----:B------:R-:W-:Y:S05]  /*1630*/  @P0 BRA `(.L_x_20) ;  /* 0xfffffffc00d00947 */ /* 0x000fea000383ffff */
.L_x_16:
[----:B------:R-:W-:Y:S01]  /*1640*/  UMOV UR5, 0xffffffff ;  /* 0xffffffff00057882 */ /* 0x000fe20000000000 */
[----:B------:R-:W-:Y:S02]  /*1650*/  ISETP.NE.AND P1, PT, R18, 0x65, PT ;  /* 0x000000651200780c */ /* 0x000fe40003f25270 */
[----:B------:R-:W-:Y:S11]  /*1660*/  BRA.DIV UR5, `(.L_x_21) ;  /* 0x0000003205d47947 */ /* 0x000ff6000b800000 */
[----:B------:R-:W0:Y:S01]  /*1670*/  S2R R8, SR_GEMASK ;  /* 0x0000000000087919 */ /* 0x000e220000003c00 */
[----:B------:R-:W-:Y:S01]  /*1680*/  VOTE.ANY R20, PT, !P1 ;  /* 0x0000000000147806 */ /* 0x000fe200048e0100 */
[----:B------:R-:W1:Y:S01]  /*1690*/  LDCU UR5, c[0x0][0x3a0] ;  /* 0x00007400ff0577ac */ /* 0x000e620008000800 */
[----:B------:R-:W-:Y:S01]  /*16a0*/  ISETP.NE.AND P0, PT, R18, 0x65, PT ;  /* 0x000000651200780c */ /* 0x000fe20003f05270 */
[----:B------:R-:W-:Y:S01]  /*16b0*/  VIADD R10, R10, 0xffffffe0 ;  /* 0xffffffe00a0a7836 */ /* 0x000fe20000000000 */
[----:B------:R-:W2:Y:S11]  /*16c0*/  LDCU UR6, c[0x0][0x39c] ;  /* 0x00007380ff0677ac */ /* 0x000eb60008000800 */
[----:B------:R-:W-:-:S02]  /*16d0*/  VOTE.ALL P0, P0 ;  /* 0x0000000000ff7806 */ /* 0x000fc40000000000 */
[----:B-1----:R-:W-:Y:S02]  /*16e0*/  MOV R27, UR5 ;  /* 0x00000005001b7c02 */ /* 0x002fe40008000f00 */
[----:B--2---:R-:W-:Y:S02]  /*16f0*/  MOV R28, UR6 ;  /* 0x00000006001c7c02 */ /* 0x004fe40008000f00 */
[----:B0-----:R-:W-:Y:S02]  /*1700*/  LOP3.LUT R20, R20, 0x80000000, R8, 0xec, !PT ;  /* 0x8000000014147812 */ /* 0x001fe400078eec08 */
[----:B------:R-:W0:Y:S02]  /*1710*/  S2R R8, SR_LANEID ;  /* 0x0000000000087919 */ /* 0x000e240000000000 */
[----:B------:R-:W-:-:S04]  /*1720*/  IADD3 R9, PT, PT, R20, -0x1, RZ ;  /* 0xffffffff14097810 */ /* 0x000fc80007ffe0ff */
[----:B------:R-:W-:-:S04]  /*1730*/  LOP3.LUT R9, R20, R9, RZ, 0xc, !PT ;  /* 0x0000000914097212 */ /* 0x000fc800078e0cff */
[----:B------:R-:W1:Y:S02]  /*1740*/  POPC R22, R9 ;  /* 0x0000000900167309 */ /* 0x000e640000000000 */
[----:B-1----:R-:W1:Y:S01]  /*1750*/  SHFL.DOWN PT, R25, R19, 0x1, R22 ;  /* 0x0820000013197989 */ /* 0x002e6200000e0016 */
[----:B0-----:R-:W-:Y:S01]  /*1760*/  ISETP.GE.AND P1, PT, R8, R22, PT ;  /* 0x000000160800720c */ /* 0x001fe20003f26270 */
[----:B-1----:R-:W-:-:S12]  /*1770*/  FMUL R8, R25, R27 ;  /* 0x0000001b19087220 */ /* 0x002fd80000400000 */
        /* <DEDUP_REMOVED lines=16> */
[----:B------:R-:W-:-:S04]  /*1880*/  @!P1 FFMA R19, R19, R28, -R8 ;  /* 0x0000001c13139223 */ /* 0x000fc80000000808 */
[----:B------:R-:W-:-:S04]  /*1890*/  FMUL R9, R19, R27 ;  /* 0x0000001b13097220 */ /* 0x000fc80000400000 */
[----:B------:R-:W-:-:S07]  /*18a0*/  FFMA R30, R30, R28, -R9 ;  /* 0x0000001c1e1e7223 */ /* 0x000fce0000000809 */
.L_x_79:
[----:B------:R-:W-:Y:S05]  /*18b0*/  @P0 BRA `(.L_x_22) ;  /* 0xfffffffc00040947 */ /* 0x000fea000383ffff */
.L_x_14:
[----:B------:R-:W0:Y:S01]  /*18c0*/  S2R R8, SR_LANEID ;  /* 0x0000000000087919 */ /* 0x000e220000000000 */
[----:B------:R-:W-:Y:S01]  /*18d0*/  BSSY.RECONVERGENT B1, `(.L_x_23) ;  /* 0x0000015000017945 */ /* 0x000fe20003800200 */
[----:B0-----:R-:W-:Y:S02]  /*18e0*/  ISETP.NE.AND P0, PT, R8, RZ, PT ;  /* 0x000000ff0800720c */ /* 0x001fe40003f05270 */
[----:B------:R-:W0:Y:S11]  /*18f0*/  S2R R8, SR_TID.X ;  /* 0x0000000000087919 */ /* 0x000e360000002100 */
[----:B------:R-:W1:Y:S01]  /*1900*/  @!P0 S2R R9, SR_CgaCtaId ;  /* 0x0000000000098919 */ /* 0x000e620000008800 */
[----:B0-----:R-:W-:-:S02]  /*1910*/  ISETP.NE.AND P1, PT, R8, RZ, PT ;  /* 0x000000ff0800720c */ /* 0x001fc40003f25270 */
[----:B------:R-:W-:-:S04]  /*1920*/  @!P0 MOV R8, 0x400 ;  /* 0x0000040000088802 */ /* 0x000fc80000000f00 */
[----:B-1----:R-:W-:-:S07]  /*1930*/  @!P0 LEA R17, R9, R8, 0x18 ;  /* 0x0000000809118211 */ /* 0x002fce00078ec0ff */
[----:B------:R-:W-:Y:S05]  /*1940*/  @P1 BRA `(.L_x_24) ;  /* 0x0000000000341947 */ /* 0x000fea0003800000 */
[----:B------:R-:W0:Y:S01]  /*1950*/  LDC R16, c[0x0][0x398] ;  /* 0x0000e600ff107b82 */ /* 0x000e220000000800 */
[----:B------:R-:W-:Y:S01]  /*1960*/  FMUL R10, R30, R27 ;  /* 0x0000001b1e0a7220 */ /* 0x000fe20000400000 */
[----:B------:R-:W-:-:S03]  /*1970*/  UMOV UR5, 0x400 ;  /* 0x0000040000057882 */ /* 0x000fc60000000000 */
[----:B------:R-:W-:Y:S01]  /*1980*/  FFMA R11, R11, R28, -R10 ;  /* 0x0000001c0b0b7223 */ /* 0x000fe2000000080a */
[----:B------:R-:W-:Y:S02]  /*1990*/  HFMA2 R10, -RZ, RZ, 0, 6.020069122314453125e-06 ;  /* 0x00000065ff0a7431 */ /* 0x000fe400000001ff */
[----:B------:R-:W1:Y:S08]  /*19a0*/  S2UR UR6, SR_CgaCtaId ;  /* 0x00000000000679c3 */ /* 0x000e700000008800 */
[----:B------:R-:W2:Y:S01]  /*19b0*/  LDC.64 R8, c[0x0][0x390] ;  /* 0x0000e400ff087b82 */ /* 0x000ea20000000a00 */
[----:B0-----:R-:W-:Y:S01]  /*19c0*/  IADD3 R19, PT, PT, R16, UR7, RZ ;  /* 0x0000000710137c10 */ /* 0x001fe2000fffe0ff */
[----:B-1----:R-:W-:-:S04]  /*19d0*/  ULEA UR5, UR6, UR5, 0x18 ;  /* 0x0000000506057291 */ /* 0x002fc8000f8ec0ff */
[----:B--2---:R-:W-:-:S05]  /*19e0*/  IMAD.WIDE R8, R19, 0x8, R8 ;  /* 0x0000000813087825 */ /* 0x004fca00078e0208 */
[----:B------:R0:W-:Y:S04]  /*19f0*/  ST.E.64.STRONG.GPU desc[UR8][R8.64+0x100], R10 ;  /* 0x0001000a08007985 */ /* 0x0001e8000c10fb08 */
[----:B------:R0:W-:Y:S04]  /*1a00*/  STS [UR5+0x8], R11 ;  /* 0x0000080bff007988 */ /* 0x0001e80008000805 */
[----:B------:R0:W-:Y:S02]  /*1a10*/  STS [UR5+0x4], R30 ;  /* 0x0000041eff007988 */ /* 0x0001e40008000805 */
.L_x_24:
[----:B------:R-:W-:Y:S05]  /*1a20*/  BSYNC.RECONVERGENT B1 ;  /* 0x0000000000017941 */ /* 0x000fea0003800200 */
.L_x_23:
[----:B------:R1:W-:Y:S01]  /*1a30*/  @!P0 STS [R17+0x24], R30 ;  /* 0x0000241e11008388 */ /* 0x0003e20000000800 */
[----:B------:R-:W-:-:S07]  /*1a40*/  @!P0 MOV R15, R30 ;  /* 0x0000001e000f8202 */ /* 0x000fce0000000f00 */
.L_x_4:
[----:B------:R-:W-:Y:S05]  /*1a50*/  WARPSYNC.ALL ;  /* 0x0000000000007948 */ /* 0x000fea0003800000 */
[----:B------:R-:W2:Y:S08]  /*1a60*/  S2UR UR6, SR_CgaCtaId ;  /* 0x00000000000679c3 */ /* 0x000eb00000008800 */
[----:B------:R-:W-:Y:S06]  /*1a70*/  BAR.SYNC.DEFER_BLOCKING 0x0 ;  /* 0x0000000000007b1d */ /* 0x000fec0000010000 */
[----:B------:R-:W-:Y:S01]  /*1a80*/  UMOV UR5, 0x400 ;  /* 0x0000040000057882 */ /* 0x000fe20000000000 */
[----:B0-----:R-:W0:Y:S01]  /*1a90*/  S2R R9, SR_TID.X ;  /* 0x0000000000097919 */ /* 0x001e220000002100 */
[----:B--2---:R-:W-:-:S09]  /*1aa0*/  ULEA UR5, UR6, UR5, 0x18 ;  /* 0x0000000506057291 */ /* 0x004fd2000f8ec0ff */
[----:B------:R-:W2:Y:S01]  /*1ab0*/  LDS R8, [UR5+0x24] ;  /* 0x00002405ff087984 */ /* 0x000ea20008000800 */
[----:B0-----:R-:W-:Y:S01]  /*1ac0*/  ISETP.NE.AND P0, PT, R9, RZ, PT ;  /* 0x000000ff0900720c */ /* 0x001fe20003f05270 */
[----:B--2---:R-:W-:-:S12]  /*1ad0*/  FMUL R9, R8, R27 ;  /* 0x0000001b08097220 */ /* 0x004fd80000400000 */
[----:B------:R-:W-:-:S04]  /*1ae0*/  @P0 FFMA R15, R15, R28, -R9 ;  /* 0x0000001c0f0f0223 */ /* 0x000fc80000000809 */
[----:B------:R-:W-:-:S04]  /*1af0*/  FMUL R9, R15, R27 ;  /* 0x0000001b0f097220 */ /* 0x000fc80000400000 */
[----:B------:R-:W-:-:S04]  /*1b00*/  FFMA R9, R0, R28, -R9 ;  /* 0x0000001c00097223 */ /* 0x000fc80000000809 */
[----:B------:R-:W-:-:S04]  /*1b10*/  FFMA R11, -R9, R27, R2 ;  /* 0x0000001b090b7223 */ /* 0x000fc80000000102 */
        /* <DEDUP_REMOVED lines=12> */
[----:B------:R-:W-:-:S07]  /*1be0*/  FFMA R14, -R2, R27, R14 ;  /* 0x0000001b020e7223 */ /* 0x000fce000000010e */
.L_x_3:
[----:B------:R-:W-:Y:S05]  /*1bf0*/  BSYNC.RECONVERGENT B0 ;  /* 0x0000000000007941 */ /* 0x000fea0003800200 */
.L_x_1:
[----:B------:R-:W2:Y:S01]  /*1c00*/  LDL.LU R10, [R1] ;  /* 0x00000000010a7983 */ /* 0x000ea20000300800 */
[----:B------:R-:W3:Y:S01]  /*1c10*/  S2UR UR6, SR_CgaCtaId ;  /* 0x00000000000679c3 */ /* 0x000ee20000008800 */
[----:B------:R-:W-:Y:S01]  /*1c20*/  UMOV UR5, 0x400 ;  /* 0x0000040000057882 */ /* 0x000fe20000000000 */
[----:B------:R-:W2:Y:S01]  /*1c30*/  LDCU.64 UR10, c[0x0][0x388] ;  /* 0x00007100ff0a77ac */ /* 0x000ea20008000a00 */
[----:B------:R-:W4:Y:S01]  /*1c40*/  S2R R0, SR_TID.X ;  /* 0x0000000000007919 */ /* 0x000f220000002100 */
[----:B0-----:R-:W0:Y:S01]  /*1c50*/  S2R R6, SR_LANEID ;  /* 0x0000000000067919 */ /* 0x001e220000000000 */
[----:B---3--:R-:W-:Y:S01]  /*1c60*/  ULEA UR5, UR6, UR5, 0x18 ;  /* 0x0000000506057291 */ /* 0x008fe2000f8ec0ff */
[----:B----4-:R-:W-:-:S05]  /*1c70*/  SHF.R.U32.HI R7, RZ, 0x5, R0 ;  /* 0x00000005ff077819 */ /* 0x010fca0000011600 */
[----:B0-----:R-:W-:-:S05]  /*1c80*/  IMAD R7, R7, 0x1e0, R6 ;  /* 0x000001e007077824 */ /* 0x001fca00078e0206 */
[----:B------:R-:W-:Y:S01]  /*1c90*/  LEA R35, R7, UR5, 0x2 ;  /* 0x0000000507237c11 */ /* 0x000fe2000f8e10ff */
[----:B------:R-:W-:Y:S04]  /*1ca0*/  BAR.SYNC.DEFER_BLOCKING 0x0 ;  /* 0x0000000000007b1d */ /* 0x000fe80000010000 */
[----:B------:R-:W-:-:S05]  /*1cb0*/  IMAD R21, R6, 0x38, R35 ;  /* 0x0000003806157824 */ /* 0x000fca00078e0223 */
[----:B------:R-:W-:Y:S04]  /*1cc0*/  STS [R21], R9 ;  /* 0x0000000915007388 */ /* 0x000fe80000000800 */
[----:B------:R-:W-:Y:S04]  /*1cd0*/  STS [R21+0x4], R11 ;  /* 0x0000040b15007388 */ /* 0x000fe80000000800 */
        /* <DEDUP_REMOVED lines=11> */
[----:B------:R2:W-:Y:S04]  /*1d90*/  STS [R21+0x34], R2 ;  /* 0x0000340215007388 */ /* 0x0005e80000000800 */
[----:B------:R-:W-:Y:S01]  /*1da0*/  STS [R21+0x38], R14 ;  /* 0x0000380e15007388 */ /* 0x000fe20000000800 */
[----:B------:R-:W-:-:S03]  /*1db0*/  NOP ;  /* 0x0000000000007918 */ /* 0x000fc60000000000 */
[----:B------:R-:W0:Y:S04]  /*1dc0*/  LDS R7, [R35] ;  /* 0x0000000023077984 */ /* 0x000e280000000800 */
[----:B------:R-:W3:Y:S04]  /*1dd0*/  LDS R9, [R35+0x80] ;  /* 0x0000800023097984 */ /* 0x000ee80000000800 */
[----:B------:R-:W4:Y:S04]  /*1de0*/  LDS R11, [R35+0x100] ;  /* 0x00010000230b7984 */ /* 0x000f280000000800 */
[----:B------:R-:W5:Y:S04]  /*1df0*/  LDS R5, [R35+0x180] ;  /* 0x0001800023057984 */ /* 0x000f680000000800 */
[----:B------:R-:W5:Y:S04]  /*1e00*/  LDS R13, [R35+0x200] ;  /* 0x00020000230d7984 */ /* 0x000f680000000800 */
[----:B------:R-:W5:Y:S04]  /*1e10*/  LDS R15, [R35+0x280] ;  /* 0x00028000230f7984 */ /* 0x000f680000000800 */
[----:B-1----:R-:W1:Y:S04]  /*1e20*/  LDS R17, [R35+0x300] ;  /* 0x0003000023117984 */ /* 0x002e680000000800 */
[----:B------:R-:W1:Y:S04]  /*1e30*/  LDS R19, [R35+0x380] ;  /* 0x0003800023137984 */ /* 0x000e680000000800 */
[----:B------:R-:W1:Y:S04]  /*1e40*/  LDS R21, [R35+0x400] ;  /* 0x0004000023157984 */ /* 0x000e680000000800 */
[----:B------:R-:W1:Y:S04]  /*1e50*/  LDS R23, [R35+0x480] ;  /* 0x0004800023177984 */ /* 0x000e680000000800 */
[----:B------:R-:W1:Y:S04]  /*1e60*/  LDS R25, [R35+0x500] ;  /* 0x0005000023197984 */ /* 0x000e680000000800 */
[----:B------:R-:W1:Y:S04]  /*1e70*/  LDS R27, [R35+0x580] ;  /* 0x00058000231b7984 */ /* 0x000e680000000800 */
[----:B------:R-:W1:Y:S04]  /*1e80*/  LDS R29, [R35+0x600] ;  /* 0x00060000231d7984 */ /* 0x000e680000000800 */
[----:B------:R-:W1:Y:S04]  /*1e90*/  LDS R31, [R35+0x680] ;  /* 0x00068000231f7984 */ /* 0x000e680000000800 */
[----:B------:R-:W1:Y:S01]  /*1ea0*/  LDS R33, [R35+0x700] ;  /* 0x0007000023217984 */ /* 0x000e620000000800 */
[----:B--2---:R-:W-:-:S04]  /*1eb0*/  IADD3 R2, P0, PT, R10, UR10, RZ ;  /* 0x0000000a0a027c10 */ /* 0x004fc8000ff1e0ff */
[----:B------:R-:W-:-:S05]  /*1ec0*/  IADD3.X R3, PT, PT, R37, UR11, RZ, P0, !PT ;  /* 0x0000000b25037c10 */ /* 0x000fca00087fe4ff */
[----:B0-----:R-:W-:Y:S04]  /*1ed0*/  STG.E desc[UR8][R2.64], R7 ;  /* 0x0000000702007986 */ /* 0x001fe8000c101908 */
[----:B---3--:R-:W-:Y:S04]  /*1ee0*/  STG.E desc[UR8][R2.64+0x80], R9 ;  /* 0x0000800902007986 */ /* 0x008fe8000c101908 */
[----:B----4-:R-:W-:Y:S04]  /*1ef0*/  STG.E desc[UR8][R2.64+0x100], R11 ;  /* 0x0001000b02007986 */ /* 0x010fe8000c101908 */
[----:B-----5:R-:W-:Y:S04]  /*1f00*/  STG.E desc[UR8][R2.64+0x180], R5 ;  /* 0x0001800502007986 */ /* 0x020fe8000c101908 */
[----:B------:R-:W-:Y:S04]  /*1f10*/  STG.E desc[UR8][R2.64+0x200], R13 ;  /* 0x0002000d02007986 */ /* 0x000fe8000c101908 */
[----:B------:R-:W-:Y:S04]  /*1f20*/  STG.E desc[UR8][R2.64+0x280], R15 ;  /* 0x0002800f02007986 */ /* 0x000fe8000c101908 */
[----:B-1----:R-:W-:Y:S04]  /*1f30*/  STG.E desc[UR8][R2.64+0x300], R17 ;  /* 0x0003001102007986 */ /* 0x002fe8000c101908 */
[----:B------:R-:W-:Y:S04]  /*1f40*/  STG.E desc[UR8][R2.64+0x380], R19 ;  /* 0x0003801302007986 */ /* 0x000fe8000c101908 */
[----:B------:R-:W-:Y:S04]  /*1f50*/  STG.E desc[UR8][R2.64+0x400], R21 ;  /* 0x0004001502007986 */ /* 0x000fe8000c101908 */
[----:B------:R-:W-:Y:S04]  /*1f60*/  STG.E desc[UR8][R2.64+0x480], R23 ;  /* 0x0004801702007986 */ /* 0x000fe8000c101908 */
[----:B------:R-:W-:Y:S04]  /*1f70*/  STG.E desc[UR8][R2.64+0x500], R25 ;  /* 0x0005001902007986 */ /* 0x000fe8000c101908 */
[----:B------:R-:W-:Y:S04]  /*1f80*/  STG.E desc[UR8][R2.64+0x580], R27 ;  /* 0x0005801b02007986 */ /* 0x000fe8000c101908 */
[----:B------:R-:W-:Y:S04]  /*1f90*/  STG.E desc[UR8][R2.64+0x600], R29 ;  /* 0x0006001d02007986 */ /* 0x000fe8000c101908 */
[----:B------:R-:W-:Y:S04]  /*1fa0*/  STG.E desc[UR8][R2.64+0x680], R31 ;  /* 0x0006801f02007986 */ /* 0x000fe8000c101908 */
[----:B------:R-:W-:Y:S01]  /*1fb0*/  STG.E desc[UR8][R2.64+0x700], R33 ;  /* 0x0007002102007986 */ /* 0x000fe2000c101908 */
[----:B------:R-:W-:Y:S05]  /*1fc0*/  EXIT ;  /* 0x000000000000794d */ /* 0x000fea0003800000 */
.L_x_0:
[----:B------:R-:W0:Y:S02]  /*1fd0*/  LDCU UR4, c[0x0][0x3a8] ;  /* 0x00007500ff0477ac */ /* 0x000e240008000800 */
[----:B0-----:R-:W-:-:S04]  /*1fe0*/  IADD3 R27, PT, PT, -R5, UR4, RZ ;  /* 0x00000004051b7c10 */ /* 0x001fc8000fffe1ff */
[----:B------:R-:W-:-:S13]  /*1ff0*/  ISETP.NE.AND P0, PT, R27, RZ, PT ;  /* 0x000000ff1b00720c */ /* 0x000fda0003f05270 */
[----:B------:R-:W-:Y:S05]  /*2000*/  @!P0 EXIT ;  /* 0x000000000000894d */ /* 0x000fea0003800000 */
[----:B------:R-:W0:Y:S02]  /*2010*/  LDC.64 R2, c[0x0][0x380] ;  /* 0x0000e000ff027b82 */ /* 0x000e240000000a00 */
[----:B0-----:R-:W-:-:S05]  /*2020*/  IMAD.WIDE.U32 R2, R5, 0x4, R2 ;  /* 0x0000000405027825 */ /* 0x001fca00078e0002 */
[----:B------:R0:W2:Y:S01]  /*2030*/  LDG.E R7, desc[UR8][R2.64] ;  /* 0x0000000802077981 */ /* 0x0000a2000c1e1900 */
[----:B------:R-:W1:Y:S02]  /*2040*/  S2R R28, SR_TID.X ;  /* 0x00000000001c7919 */ /* 0x000e640000002100 */
[C---:B-1----:R-:W-:Y:S02]  /*2050*/  LOP3.LUT R0, R28.reuse, 0x1f, RZ, 0xc0, !PT ;  /* 0x0000001f1c007812 */ /* 0x042fe400078ec0ff */
[----:B------:R-:W-:-:S05]  /*2060*/  LOP3.LUT R5, R28, 0x3e0, RZ, 0xc0, !PT ;  /* 0x000003e01c057812 */ /* 0x000fca00078ec0ff */
[----:B------:R-:W-:-:S04]  /*2070*/  IMAD R25, R5, 0xf, R0 ;  /* 0x0000000f05197824 */ /* 0x000fc800078e0200 */
[C---:B------:R-:W-:Y:S01]  /*2080*/  VIADD R0, R25.reuse, 0x20 ;  /* 0x0000002019007836 */ /* 0x040fe20000000000 */
[CC--:B------:R-:W-:Y:S02]  /*2090*/  ISETP.GE.U32.AND P3, PT, R25.reuse, R27.reuse, PT ;  /* 0x0000001b1900720c */ /* 0x0c0fe40003f66070 */
[C---:B------:R-:W-:Y:S02]  /*20a0*/  IADD3 R4, PT, PT, R25.reuse, 0x40, RZ ;  /* 0x0000004019047810 */ /* 0x040fe40007ffe0ff */
[-C--:B------:R-:W-:Y:S02]  /*20b0*/  ISETP.GE.U32.AND P4, PT, R0, R27.reuse, PT ;  /* 0x0000001b0000720c */ /* 0x080fe40003f86070 */
[C---:B------:R-:W-:Y:S02]  /*20c0*/  IADD3 R0, PT, PT, R25.reuse, 0x80, RZ ;  /* 0x0000008019007810 */ /* 0x040fe40007ffe0ff */
[----:B0-----:R-:W-:Y:S02]  /*20d0*/  LEA R2, P2, R25, R2, 0x2 ;  /* 0x0000000219027211 */ /* 0x001fe400078410ff */
[----:B------:R-:W-:-:S02]  /*20e0*/  ISETP.GE.U32.AND P0, PT, R0, R27, PT ;  /* 0x0000001b0000720c */ /* 0x000fc40003f06070 */
[C---:B------:R-:W-:Y:S02]  /*20f0*/  IADD3 R0, PT, PT, R25.reuse, 0xc0, RZ ;  /* 0x000000c019007810 */ /* 0x040fe40007ffe0ff */
[----:B------:R-:W-:Y:S01]  /*2100*/  ISETP.GE.U32.AND P5, PT, R4, R27, PT ;  /* 0x0000001b0400720c */ /* 0x000fe20003fa6070 */
[C---:B------:R-:W-:Y:S01]  /*2110*/  VIADD R4, R25.reuse, 0xa0 ;  /* 0x000000a019047836 */ /* 0x040fe20000000000 */
[----:B------:R-:W-:Y:S02]  /*2120*/  IADD3.X R3, PT, PT, RZ, R3, RZ, P2, !PT ;  /* 0x00000003ff037210 */ /* 0x000fe400017fe4ff */
[C---:B------:R-:W-:Y:S02]  /*2130*/  IADD3 R5, PT, PT, R25.reuse, 0x60, RZ ;  /* 0x0000006019057810 */ /* 0x040fe40007ffe0ff */
[-C--:B------:R-:W-:Y:S01]  /*2140*/  ISETP.GE.U32.AND P2, PT, R0, R27.reuse, PT ;  /* 0x0000001b0000720c */ /* 0x080fe20003f46070 */
[----:B------:R-:W-:Y:S01]  /*2150*/  VIADD R0, R25, 0xe0 ;  /* 0x000000e019007836 */ /* 0x000fe20000000000 */
[----:B------:R-:W-:-:S02]  /*2160*/  ISETP.GE.U32.AND P6, PT, R5, R27, PT ;  /* 0x0000001b0500720c */ /* 0x000fc40003fc6070 */
[----:B------:R-:W-:Y:S02]  /*2170*/  ISETP.GE.U32.AND P1, PT, R4, R27, PT ;  /* 0x0000001b0400720c */ /* 0x000fe40003f26070 */
[C---:B------:R-:W-:Y:S02]  /*2180*/  IADD3 R4, PT, PT, R25.reuse, 0x100, RZ ;  /* 0x0000010019047810 */ /* 0x040fe40007ffe0ff */
[C---:B------:R-:W-:Y:S02]  /*2190*/  IADD3 R34, PT, PT, R25.reuse, 0x1c0, RZ ;  /* 0x000001c019227810 */ /* 0x040fe40007ffe0ff */
[----:B--2---:R-:W-:Y:S02]  /*21a0*/  MOV R9, R7 ;  /* 0x0000000700097202 */ /* 0x004fe40000000f00 */
[----:B------:R-:W2:Y:S01]  /*21b0*/  @!P3 LDG.E R7, desc[UR8][R2.64] ;  /* 0x000000080207b981 */ /* 0x000ea2000c1e1900 */
[----:B------:R-:W-:Y:S02]  /*21c0*/  ISETP.GE.U32.AND P3, PT, R0, R27, PT ;  /* 0x0000001b0000720c */ /* 0x000fe40003f66070 */
[-C--:B------:R-:W-:Y:S01]  /*21d0*/  MOV R13, R9.reuse ;  /* 0x00000009000d7202 */ /* 0x080fe20000000f00 */
[----:B------:R-:W-:Y:S01]  /*21e0*/  VIADD R0, R25, 0x120 ;  /* 0x0000012019007836 */ /* 0x000fe20000000000 */
[----:B------:R-:W-:-:S02]  /*21f0*/  MOV R11, R9 ;  /* 0x00000009000b7202 */ /* 0x000fc40000000f00 */
[-C--:B------:R-:W-:Y:S02]  /*2200*/  MOV R15, R9.reuse ;  /* 0x00000009000f7202 */ /* 0x080fe40000000f00 */
[----:B------:R-:W-:Y:S01]  /*2210*/  MOV R17, R9 ;  /* 0x0000000900117202 */ /* 0x000fe20000000f00 */
[----:B------:R-:W3:Y:S01]  /*2220*/  @!P5 LDG.E R13, desc[UR8][R2.64+0x100] ;  /* 0x00010008020dd981 */ /* 0x000ee2000c1e1900 */
[-C--:B------:R-:W-:Y:S01]  /*2230*/  ISETP.GE.U32.AND P5, PT, R0, R27.reuse, PT ;  /* 0x0000001b0000720c */ /* 0x080fe20003fa6070 */
[C---:B------:R-:W-:Y:S02]  /*2240*/  VIADD R0, R25.reuse, 0x160 ;  /* 0x0000016019007836 */ /* 0x040fe40000000000 */
[----:B------:R-:W4:Y:S01]  /*2250*/  @!P4 LDG.E R11, desc[UR8][R2.64+0x80] ;  /* 0x00008008020bc981 */ /* 0x000f22000c1e1900 */
[----:B------:R-:W-:Y:S02]  /*2260*/  ISETP.GE.U32.AND P4, PT, R4, R27, PT ;  /* 0x0000001b0400720c */ /* 0x000fe40003f86070 */
[----:B------:R-:W-:Y:S01]  /*2270*/  IADD3 R4, PT, PT, R25, 0x140, RZ ;  /* 0x0000014019047810 */ /* 0x000fe20007ffe0ff */
[----:B------:R-:W-:Y:S01]  /*2280*/  IMAD.MOV.U32 R21, RZ, RZ, R9 ;  /* 0x000000ffff157224 */ /* 0x000fe200078e0009 */
[-C--:B------:R-:W-:Y:S01]  /*2290*/  MOV R19, R9.reuse ;  /* 0x0000000900137202 */ /* 0x080fe20000000f00 */
[----:B------:R-:W5:Y:S01]  /*22a0*/  @!P6 LDG.E R15, desc[UR8][R2.64+0x180] ;  /* 0x00018008020fe981 */ /* 0x000f62000c1e1900 */
[----:B------:R-:W-:-:S02]  /*22b0*/  MOV R23, R9 ;  /* 0x0000000900177202 */ /* 0x000fc40000000f00 */
[-C--:B------:R-:W-:Y:S01]  /*22c0*/  ISETP.GE.U32.AND P6, PT, R4, R27.reuse, PT ;  /* 0x0000001b0400720c */ /* 0x080fe20003fc6070 */
[----:B------:R-:W5:Y:S01]  /*22d0*/  @!P0 LDG.E R17, desc[UR8][R2.64+0x200] ;  /* 0x0002000802118981 */ /* 0x000f62000c1e1900 */
[-C--:B------:R-:W-:Y:S02]  /*22e0*/  ISETP.GE.U32.AND P0, PT, R0, R27.reuse, PT ;  /* 0x0000001b0000720c */ /* 0x080fe40003f06070 */
[C---:B------:R-:W-:Y:S01]  /*22f0*/  IADD3 R0, PT, PT, R25.reuse, 0x180, RZ ;  /* 0x0000018019007810 */ /* 0x040fe20007ffe0ff */
[----:B------:R-:W5:Y:S01]  /*2300*/  @!P1 LDG.E R19, desc[UR8][R2.64+0x280] ;  /* 0x0002800802139981 */ /* 0x000f62000c1e1900 */
[----:B------:R-:W-:Y:S02]  /*2310*/  IADD3 R4, PT, PT, R25, 0x1a0, RZ ;  /* 0x000001a019047810 */ /* 0x000fe40007ffe0ff */
[-C--:B------:R-:W-:Y:S01]  /*2320*/  ISETP.GE.U32.AND P1, PT, R0, R27.reuse, PT ;  /* 0x0000001b0000720c */ /* 0x080fe20003f26070 */
[----:B------:R-:W5:Y:S01]  /*2330*/  @!P2 LDG.E R21, desc[UR8][R2.64+0x300] ;  /* 0x000300080215a981 */ /* 0x000f62000c1e1900 */
[----:B------:R-:W-:-:S03]  /*2340*/  ISETP.GE.U32.AND P2, PT, R4, R27, PT ;  /* 0x0000001b0400720c */ /* 0x000fc60003f46070 */
[----:B------:R-:W5:Y:S01]  /*2350*/  @!P3 LDG.E R23, desc[UR8][R2.64+0x380] ;  /* 0x000380080217b981 */ /* 0x000f62000c1e1900 */
[----:B------:R-:W-:Y:S01]  /*2360*/  ISETP.GE.U32.AND P3, PT, R34, R27, PT ;  /* 0x0000001b2200720c */ /* 0x000fe20003f66070 */
[--C-:B------:R-:W-:Y:S01]  /*2370*/  IMAD.MOV.U32 R27, RZ, RZ, R9.reuse ;  /* 0x000000ffff1b7224 */ /* 0x100fe200078e0009 */
[-C--:B------:R-:W-:Y:S01]  /*2380*/  MOV R25, R9.reuse ;  /* 0x0000000900197202 */ /* 0x080fe20000000f00 */
[----:B------:R-:W-:Y:S01]  /*2390*/  IMAD.MOV.U32 R35, RZ, RZ, R9 ;  /* 0x000000ffff237224 */ /* 0x000fe200078e0009 */
[-C--:B------:R-:W-:Y:S02]  /*23a0*/  MOV R29, R9.reuse ;  /* 0x00000009001d7202 */ /* 0x080fe40000000f00 */
[-C--:B------:R-:W-:Y:S01]  /*23b0*/  MOV R31, R9.reuse ;  /* 0x00000009001f7202 */ /* 0x080fe20000000f00 */
[----:B------:R-:W5:Y:S01]  /*23c0*/  @!P5 LDG.E R27, desc[UR8][R2.64+0x480] ;  /* 0x00048008021bd981 */ /* 0x000f62000c1e1900 */
[----:B------:R-:W-:-:S03]  /*23d0*/  MOV R33, R9 ;  /* 0x0000000900217202 */ /* 0x000fc60000000f00 */
[----:B------:R-:W5:Y:S04]  /*23e0*/  @!P4 LDG.E R25, desc[UR8][R2.64+0x400] ;  /* 0x000400080219c981 */ /* 0x000f68000c1e1900 */
[----:B------:R-:W5:Y:S04]  /*23f0*/  @!P6 LDG.E R29, desc[UR8][R2.64+0x500] ;  /* 0x00050008021de981 */ /* 0x000f68000c1e1900 */
[----:B------:R-:W5:Y:S04]  /*2400*/  @!P0 LDG.E R31, desc[UR8][R2.64+0x580] ;  /* 0x00058008021f8981 */ /* 0x000f68000c1e1900 */
[----:B------:R-:W5:Y:S04]  /*2410*/  @!P1 LDG.E R33, desc[UR8][R2.64+0x600] ;  /* 0x0006000802219981 */ /* 0x000f68000c1e1900 */
[----:B------:R-:W5:Y:S04]  /*2420*/  @!P2 LDG.E R35, desc[UR8][R2.64+0x680] ;  /* 0x000680080223a981 */ /* 0x000f68000c1e1900 */
[----:B------:R0:W5:Y:S01]  /*2430*/  @!P3 LDG.E R9, desc[UR8][R2.64+0x700] ;  /* 0x000700080209b981 */ /* 0x000162000c1e1900 */
[----:B------:R-:W1:Y:S01]  /*2440*/  S2R R5, SR_LANEID ;  /* 0x0000000000057919 */ /* 0x000e620000000000 */
[----:B------:R-:W0:Y:S01]  /*2450*/  S2UR UR5, SR_CgaCtaId ;  /* 0x00000000000579c3 */ /* 0x000e220000008800 */
[----:B------:R-:W-:Y:S01]  /*2460*/  SHF.R.U32.HI R26, RZ, 0x5, R28 ;  /* 0x00000005ff1a7819 */ /* 0x000fe2000001161c */
[----:B------:R-:W-:Y:S01]  /*2470*/  UMOV UR4, 0x400 ;  /* 0x0000040000047882 */ /* 0x000fe20000000000 */
[----:B------:R-:W-:Y:S01]  /*2480*/  ISETP.NE.AND P0, PT, R20, RZ, PT ;  /* 0x000000ff1400720c */ /* 0x000fe20003f05270 */
[----:B0-----:R-:W-:-:S02]  /*2490*/  ULEA UR4, UR5, UR4, 0x18 ;  /* 0x0000000405047291 */ /* 0x001fc4000f8ec0ff */
[----:B-1----:R-:W-:-:S05]  /*24a0*/  IMAD R4, R26, 0x1e0, R5 ;  /* 0x000001e01a047824 */ /* 0x002fca00078e0205 */
        /* <DEDUP_REMOVED lines=35> */
[----:B------:R-:W1:Y:S01]  /*26e0*/  LDCU UR5, c[0x0][0x39c] ;  /* 0x00007380ff0577ac */ /* 0x000e620008000800 */
[C---:B------:R-:W-:Y:S01]  /*26f0*/  ISETP.GE.AND P0, PT, R5.reuse, 0x1, PT ;  /* 0x000000010500780c */ /* 0x040fe20003f06270 */
[----:B------:R-:W-:Y:S01]  /*2700*/  BSSY.RECONVERGENT B0, `(.L_x_26) ;  /* 0x0000045000007945 */ /* 0x000fe20003800200 */
[----:B------:R-:W-:Y:S01]  /*2710*/  ISETP.NE.AND P1, PT, R5, 0x1f, PT ;  /* 0x0000001f0500780c */ /* 0x000fe20003f25270 */
[----:B------:R-:W2:Y:S01]  /*2720*/  LDCU UR6, c[0x0][0x3a0] ;  /* 0x00007400ff0677ac */ /* 0x000ea20008000800 */
[----:B------:R-:W-:Y:S01]  /*2730*/  ISETP.GE.U32.AND P2, PT, R28, 0x20, PT ;  /* 0x000000201c00780c */ /* 0x000fe20003f46070 */
[----:B-1----:R-:W-:Y:S01]  /*2740*/  FMUL R14, R13, UR5 ;  /* 0x000000050d0e7c20 */ /* 0x002fe20008400000 */
[----:B------:R-:W-:Y:S01]  /*2750*/  FMUL R16, R37, UR5 ;  /* 0x0000000525107c20 */ /* 0x000fe20008400000 */
[----:B0-----:R-:W-:Y:S01]  /*2760*/  FMUL R13, R32, UR5 ;  /* 0x00000005200d7c20 */ /* 0x001fe20008400000 */
[----:B------:R-:W-:Y:S01]  /*2770*/  FMUL R6, R6, UR5 ;  /* 0x0000000506067c20 */ /* 0x000fe20008400000 */
[----:B--2---:R-:W-:Y:S01]  /*2780*/  FFMA R27, -R2, UR6, R14 ;  /* 0x00000006021b7c23 */ /* 0x004fe2000800010e */
        /* <DEDUP_REMOVED lines=12> */
[----:B------:R-:W-:-:S03]  /*2850*/  FMUL R20, R9, UR5 ;  /* 0x0000000509147c20 */ /* 0x000fc60008400000 */
        /* <DEDUP_REMOVED lines=8> */
[----:B------:R-:W-:-:S03]  /*28e0*/  @!P1 LEA R11, R26, UR4, 0x2 ;  /* 0x000000041a0b9c11 */ /* 0x000fc6000f8e10ff */
        /* <DEDUP_REMOVED lines=19> */
[----:B0-----:R-:W-:-:S04]  /*2a20*/  FMUL R8, R8, UR6 ;  /* 0x0000000608087c20 */ /* 0x001fc80008400000 */
[----:B------:R-:W-:-:S05]  /*2a30*/  FFMA R8, R9, UR5, -R8 ;  /* 0x0000000509087c23 */ /* 0x000fca0008000808 */
[----:B------:R-:W-:Y:S01]  /*2a40*/  FSEL R10, R9, R8, !P0 ;  /* 0x00000008090a7208 */ /* 0x000fe20004000000 */
[----:B------:R0:W-:Y:S04]  /*2a50*/  @!P1 STS [R11+0x10], R8 ;  /* 0x000010080b009388 */ /* 0x0001e80000000800 */
[----:B------:R0:W1:Y:S01]  /*2a60*/  SHFL.UP PT, R22, R10, 0x1, RZ ;  /* 0x042000000a167989 */ /* 0x00006200000e00ff */
[----:B------:R-:W-:Y:S06]  /*2a70*/  BAR.SYNC.DEFER_BLOCKING 0x0 ;  /* 0x0000000000007b1d */ /* 0x000fec0000010000 */
[----:B------:R-:W-:Y:S05]  /*2a80*/  @!P2 BRA `(.L_x_27) ;  /* 0x000000000030a947 */ /* 0x000fea0003800000 */
[----:B0-----:R-:W0:Y:S01]  /*2a90*/  LDS.128 R8, [UR4+0x10] ;  /* 0x00001004ff087984 */ /* 0x001e220008000c00 */
[C---:B------:R-:W-:Y:S02]  /*2aa0*/  ISETP.NE.AND P0, PT, R26.reuse, 0x3, PT ;  /* 0x000000031a00780c */ /* 0x040fe40003f05270 */
[----:B------:R-:W-:Y:S02]  /*2ab0*/  ISETP.NE.AND P1, PT, R26, 0x2, PT ;  /* 0x000000021a00780c */ /* 0x000fe40003f25270 */
[----:B------:R-:W-:Y:S01]  /*2ac0*/  ISETP.NE.AND P2, PT, R5, RZ, PT ;  /* 0x000000ff0500720c */ /* 0x000fe20003f45270 */
[----:B0-----:R-:W-:-:S04]  /*2ad0*/  FMUL R24, R8, UR6 ;  /* 0x0000000608187c20 */ /* 0x001fc80008400000 */
[----:B------:R-:W-:-:S04]  /*2ae0*/  FFMA R9, R9, UR5, -R24 ;  /* 0x0000000509097c23 */ /* 0x000fc80008000818 */
[----:B------:R-:W-:-:S04]  /*2af0*/  FMUL R11, R9, UR6 ;  /* 0x00000006090b7c20 */ /* 0x000fc80008400000 */
[----:B------:R-:W-:Y:S01]  /*2b00*/  FFMA R10, R10, UR5, -R11 ;  /* 0x000000050a0a7c23 */ /* 0x000fe2000800080b */
[----:B------:R-:W-:-:S05]  /*2b10*/  @P0 FSEL R10, R9, R8, !P1 ;  /* 0x00000008090a0208 */ /* 0x000fca0004800000 */
[----:B------:R-:W-:-:S04]  /*2b20*/  FMUL R5, R10, UR6 ;  /* 0x000000060a057c20 */ /* 0x000fc80008400000 */
[----:B-1----:R-:W-:-:S05]  /*2b30*/  @P2 FFMA R10, R22, UR5, -R5 ;  /* 0x00000005160a2c23 */ /* 0x002fca0008000805 */
[----:B------:R-:W-:-:S07]  /*2b40*/  MOV R22, R10 ;  /* 0x0000000a00167202 */ /* 0x000fce0000000f00 */
.L_x_27:
[----:B------:R-:W-:Y:S05]  /*2b50*/  BSYNC.RECONVERGENT B0 ;  /* 0x0000000000007941 */ /* 0x000fea0003800200 */
.L_x_26:
[----:B-1----:R-:W-:Y:S01]  /*2b60*/  FMUL R5, R22, UR6 ;  /* 0x0000000616057c20 */ /* 0x002fe20008400000 */
[----:B------:R-:W-:-:S03]  /*2b70*/  ISETP.NE.AND P0, PT, R28, RZ, PT ;  /* 0x000000ff1c00720c */ /* 0x000fc60003f05270 */
[----:B------:R-:W-:-:S05]  /*2b80*/  FFMA R5, R2, UR5, -R5 ;  /* 0x0000000502057c23 */ /* 0x000fca0008000805 */
[----:B------:R-:W-:-:S05]  /*2b90*/  FSEL R5, R2, R5, !P0 ;  /* 0x0000000502057208 */ /* 0x000fca0004000000 */
[----:B------:R-:W-:-:S04]  /*2ba0*/  FFMA R2, -R5, UR6, R14 ;  /* 0x0000000605027c23 */ /* 0x000fc8000800010e */
[----:B0-----:R-:W-:-:S04]  /*2bb0*/  FFMA R8, -R2, UR6, R16 ;  /* 0x0000000602087c23 */ /* 0x001fc80008000110 */
        /* <DEDUP_REMOVED lines=12> */
[----:B------:R-:W-:Y:S06]  /*2c80*/  BRA `(.L_x_28) ;  /* 0x0000001000307947 */ /* 0x000fec0003800000 */
.L_x_25:
[----:B------:R-:W1:Y:S01]  /*2c90*/  LDCU UR5, c[0x0][0x39c] ;  /* 0x00007380ff0577ac */ /* 0x000e620008000800 */
[----:B------:R-:W-:Y:S01]  /*2ca0*/  ISETP.GE.AND P0, PT, R5, 0x1, PT ;  /* 0x000000010500780c */ /* 0x000fe20003f06270 */
[----:B0-----:R-:W0:Y:S01]  /*2cb0*/  S2R R35, SR_TID.X ;  /* 0x0000000000237919 */ /* 0x001e220000002100 */
[----:B------:R-:W-:Y:S01]  /*2cc0*/  ISETP.NE.AND P1, PT, R26, 0x3, PT ;  /* 0x000000031a00780c */ /* 0x000fe20003f25270 */
[----:B------:R-:W2:Y:S01]  /*2cd0*/  LDCU UR6, c[0x0][0x3a0] ;  /* 0x00007400ff0677ac */ /* 0x000ea20008000800 */
[----:B-1----:R-:W-:Y:S02]  /*2ce0*/  MOV R28, UR5 ;  /* 0x00000005001c7c02 */ /* 0x002fe40008000f00 */
[----:B--2---:R-:W-:-:S03]  /*2cf0*/  MOV R27, UR6 ;  /* 0x00000006001b7c02 */ /* 0x004fc60008000f00 */
[-C--:B------:R-:W-:Y:S01]  /*2d00*/  FMUL R0, R13, R28.reuse ;  /* 0x0000001c0d007220 */ /* 0x080fe20000400000 */
        /* <DEDUP_REMOVED lines=12> */
[----:B------:R-:W-:Y:S01]  /*2dd0*/  FMUL R18, R9, R28 ;  /* 0x0000001c09127220 */ /* 0x000fe20000400000 */
[----:B0-----:R-:W-:-:S02]  /*2de0*/  ISETP.GE.U32.AND P2, PT, R35, 0x20, PT ;  /* 0x000000202300780c */ /* 0x001fc40003f46070 */
[-C--:B------:R-:W-:Y:S01]  /*2df0*/  FFMA R13, -R6, R27.reuse, R31 ;  /* 0x0000001b060d7223 */ /* 0x080fe2000000011f */
[-C--:B------:R-:W-:Y:S01]  /*2e00*/  FMUL R6, R7, R28.reuse ;  /* 0x0000001c07067220 */ /* 0x080fe20000400000 */
[----:B------:R-:W-:Y:S02]  /*2e10*/  FMUL R7, R25, R28 ;  /* 0x0000001c19077220 */ /* 0x000fe40000400000 */
[----:B------:R-:W-:-:S04]  /*2e20*/  FFMA R13, -R13, R27, R24 ;  /* 0x0000001b0d0d7223 */ /* 0x000fc80000000118 */
        /* <DEDUP_REMOVED lines=47> */
[----:B------:R-:W-:-:S04]  /*3120*/  @P0 FFMA R8, R19, R28, -R26 ;  /* 0x0000001c13080223 */ /* 0x000fc8000000081a */
[----:B------:R-:W-:Y:S01]  /*3130*/  @P2 IMAD.MOV.U32 R19, RZ, RZ, R8 ;  /* 0x000000ffff132224 */ /* 0x000fe200078e0008 */
[----:B------:R-:W-:Y:S06]  /*3140*/  @P2 BRA `(.L_x_29) ;  /* 0x0000000800982947 */ /* 0x000fec0003800000 */
[----:B------:R-:W0:Y:S01]  /*3150*/  LDC.64 R10, c[0x0][0x390] ;  /* 0x0000e400ff0a7b82 */ /* 0x000e220000000a00 */
[----:B------:R-:W-:-:S07]  /*3160*/  ISETP.NE.AND P2, PT, R35, RZ, PT ;  /* 0x000000ff2300720c */ /* 0x000fce0003f45270 */
[----:B------:R-:W1:Y:S06]  /*3170*/  LDC R8, c[0x0][0x370] ;  /* 0x0000dc00ff087b82 */ /* 0x000e6c0000000800 */
[----:B------:R2:W-:Y:S01]  /*3180*/  @!P2 STS [UR4+0xc], R21 ;  /* 0x00000c15ff00a988 */ /* 0x0005e20008000804 */
[----:B0-----:R-:W-:Y:S01]  /*3190*/  IMAD.WIDE R36, R20, 0x8, R10 ;  /* 0x0000000814247825 */ /* 0x001fe200078e020a */
[----:B------:R-:W-:-:S05]  /*31a0*/  @!P2 MOV R20, 0x64 ;  /* 0x000000640014a802 */ /* 0x000fca0000000f00 */
[----:B------:R2:W-:Y:S01]  /*31b0*/  @!P2 ST.E.64.STRONG.GPU desc[UR8][R36.64+0x100], R20 ;  /* 0x000100142400a985 */ /* 0x0005e2000c10fb08 */
[----:B-1----:R-:W-:-:S13]  /*31c0*/  ISETP.GT.U32.AND P1, PT, R8, 0x1f3, PT ;  /* 0x000001f30800780c */ /* 0x002fda0003f24070 */
[----:B--2---:R-:W-:Y:S05]  /*31d0*/  @P1 BRA `(.L_x_30) ;  /* 0x0000000000081947 */ /* 0x004fea0003800000 */
[----:B------:R0:W-:Y:S06]  /*31e0*/  MEMBAR.SC.CTA ;  /* 0x0000000000007992 */ /* 0x0001ec0000000000 */
[----:B0-----:R-:W-:Y:S05]  /*31f0*/  BRA `(.L_x_31) ;  /* 0x0000000000087947 */ /* 0x001fea0003800000 */
.L_x_30:
[----:B------:R-:W-:Y:S05]  /*3200*/  NANOSLEEP 0x1c2 ;  /* 0x000001c20000795d */ /* 0x000fea0003800000 */
[----:B------:R-:W-:Y:S01]  /*3210*/  NOP ;  /* 0x0000000000007918 */ /* 0x000fe20000000000 */
.L_x_31:
[----:B------:R-:W-:-:S04]  /*3220*/  LOP3.LUT R9, RZ, R35, RZ, 0x33, !PT ;  /* 0x00000023ff097212 */ /* 0x000fc800078e33ff */
[----:B------:R-:W-:-:S05]  /*3230*/  IADD3 R9, PT, PT, R9, UR7, R22 ;  /* 0x0000000709097c10 */ /* 0x000fca000fffe016 */
[----:B------:R-:W-:-:S05]  /*3240*/  IMAD.WIDE R10, R9, 0x8, R10 ;  /* 0x00000008090a7825 */ /* 0x000fca00078e020a */
[----:B------:R-:W2:Y:S01]  /*3250*/  LD.E.64.STRONG.GPU R8, desc[UR8][R10.64+0x100] ;  /* 0x000100080a087980 */ /* 0x000ea2000c10fb00 */
[----:B------:R-:W-:Y:S01]  /*3260*/  UMOV UR5, 0xffffffff ;  /* 0xffffffff00057882 */ /* 0x000fe20000000000 */
[----:B--2---:R-:W-:Y:S02]  /*3270*/  ISETP.NE.AND P0, PT, R8, 0x63, PT ;  /* 0x000000630800780c */ /* 0x004fe40003f05270 */
[----:B------:R-:W-:Y:S11]  /*3280*/  BRA.DIV UR5, `(.L_x_32) ;  /* 0x0000001a05d47947 */ /* 0x000ff6000b800000 */
[----:B------:R-:W-:-:S13]  /*3290*/  VOTE.ANY P0, !P0 ;  /* 0x0000000000ff7806 */ /* 0x000fda0004000100 */
.L_x_82:
[----:B------:R-:W-:Y:S05]  /*32a0*/  @!P0 BRA `(.L_x_33) ;  /* 0x0000000000308947 */ /* 0x000fea0003800000 */
.L_x_37:
[----:B------:R-:W-:Y:S05]  /*32b0*/  YIELD ;  /* 0x0000000000007946 */ /* 0x000fea0003800000 */
[----:B------:R-:W-:Y:S05]  /*32c0*/  @P1 BRA `(.L_x_34) ;  /* 0x0000000000081947 */ /* 0x000fea0003800000 */
[----:B------:R0:W-:Y:S06]  /*32d0*/  MEMBAR.SC.CTA ;  /* 0x0000000000007992 */ /* 0x0001ec0000000000 */
[----:B0-----:R-:W-:Y:S05]  /*32e0*/  BRA `(.L_x_35) ;  /* 0x0000000000087947 */ /* 0x001fea0003800000 */
.L_x_34:
[----:B------:R-:W-:Y:S05]  /*32f0*/  NANOSLEEP 0x15e ;  /* 0x0000015e0000795d */ /* 0x000fea0003800000 */
[----:B------:R-:W-:Y:S01]  /*3300*/  NOP ;  /* 0x0000000000007918 */ /* 0x000fe20000000000 */
.L_x_35:
[----:B------:R-:W2:Y:S01]  /*3310*/  LD.E.64.STRONG.GPU R8, desc[UR8][R10.64+0x100] ;  /* 0x000100080a087980 */ /* 0x000ea2000c10fb00 */
[----:B------:R-:W-:Y:S01]  /*3320*/  UMOV UR5, 0xffffffff ;  /* 0xffffffff00057882 */ /* 0x000fe20000000000 */
[----:B--2---:R-:W-:Y:S02]  /*3330*/  ISETP.NE.AND P0, PT, R8, 0x63, PT ;  /* 0x000000630800780c */ /* 0x004fe40003f05270 */
[----:B------:R-:W-:Y:S11]  /*3340*/  BRA.DIV UR5, `(.L_x_36) ;  /* 0x0000001a05c47947 */ /* 0x000ff6000b800000 */
[----:B------:R-:W-:-:S13]  /*3350*/  VOTE.ANY P0, !P0 ;  /* 0x0000000000ff7806 */ /* 0x000fda0004000100 */
.L_x_85:
[----:B------:R-:W-:Y:S05]  /*3360*/  @P0 BRA `(.L_x_37) ;  /* 0xfffffffc00d00947 */ /* 0x000fea000383ffff */
.L_x_33:
[----:B------:R-:W0:Y:S01]  /*3370*/  S2R R20, SR_TID.X ;  /* 0x0000000000147919 */ /* 0x000e220000002100 */
[----:B------:R-:W1:Y:S01]  /*3380*/  S2UR UR5, SR_CTAID.X ;  /* 0x00000000000579c3 */ /* 0x000e620000002500 */
[----:B------:R-:W-:Y:S02]  /*3390*/  ISETP.NE.AND P3, PT, R8, 0x65, PT ;  /* 0x000000650800780c */ /* 0x000fe40003f65270 */
[----:B------:R-:W-:-:S05]  /*33a0*/  MOV R35, R9 ;  /* 0x0000000900237202 */ /* 0x000fca0000000f00 */
[----:B------:R-:W1:Y:S08]  /*33b0*/  LDC.64 R22, c[0x0][0x398] ;  /* 0x0000e600ff167b82 */ /* 0x000e700000000a00 */
[----:B------:R-:W2:Y:S01]  /*33c0*/  LDC.64 R10, c[0x0][0x390] ;  /* 0x0000e400ff0a7b82 */ /* 0x000ea20000000a00 */
[----:B0-----:R-:W-:-:S04]  /*33d0*/  LOP3.LUT R25, RZ, R20, RZ, 0x33, !PT ;  /* 0x00000014ff197212 */ /* 0x001fc800078e33ff */
[----:B-1----:R-:W-:Y:S01]  /*33e0*/  IADD3 R30, PT, PT, R25, UR5, R22 ;  /* 0x00000005191e7c10 */ /* 0x002fe2000fffe016 */
[----:B------:R-:W-:-:S03]  /*33f0*/  UMOV UR5, 0xffffffff ;  /* 0xffffffff00057882 */ /* 0x000fc60000000000 */
[----:B------:R-:W-:Y:S05]  /*3400*/  BRA.DIV UR5, `(.L_x_38) ;  /* 0x0000001a05b47947 */ /* 0x000fea000b800000 */
[----:B------:R-:W0:Y:S01]  /*3410*/  S2R R9, SR_GEMASK ;  /* 0x0000000000097919 */ /* 0x000e220000003c00 */
[----:B------:R-:W-:Y:S01]  /*3420*/  VOTE.ANY R20, PT, !P3 ;  /* 0x0000000000147806 */ /* 0x000fe200058e0100 */
[----:B------:R-:W1:Y:S01]  /*3430*/  LDCU UR5, c[0x0][0x3a0] ;  /* 0x00007400ff0577ac */ /* 0x000e620008000800 */
[----:B------:R-:W-:Y:S02]  /*3440*/  MOV R28, R23 ;  /* 0x00000017001c7202 */ /* 0x000fe40000000f00 */
[----:B------:R-:W-:Y:S01]  /*3450*/  IADD3 R23, PT, PT, R5, 0x2, RZ ;  /* 0x0000000205177810 */ /* 0x000fe20007ffe0ff */
[----:B-1----:R-:W-:Y:S01]  /*3460*/  IMAD.U32 R27, RZ, RZ, UR5 ;  /* 0x00000005ff1b7e24 */ /* 0x002fe2000f8e00ff */
[----:B0-----:R-:W-:-:S04]  /*3470*/  LOP3.LUT R20, R20, 0x80000000, R9, 0xec, !PT ;  /* 0x8000000014147812 */ /* 0x001fc800078eec09 */
[----:B------:R-:W-:-:S04]  /*3480*/  IADD3 R9, PT, PT, R20, -0x1, RZ ;  /* 0xffffffff14097810 */ /* 0x000fc80007ffe0ff */
[----:B------:R-:W-:-:S04]  /*3490*/  LOP3.LUT R9, R20, R9, RZ, 0xc, !PT ;  /* 0x0000000914097212 */ /* 0x000fc800078e0cff */
[----:B------:R0:W1:Y:S02]  /*34a0*/  POPC R22, R9 ;  /* 0x0000000900167309 */ /* 0x0000640000000000 */
[C---:B0-----:R-:W-:Y:S01]  /*34b0*/  IADD3 R9, PT, PT, R5.reuse, 0x4, RZ ;  /* 0x0000000405097810 */ /* 0x041fe20007ffe0ff */
[----:B-1----:R-:W0:Y:S01]  /*34c0*/  SHFL.DOWN PT, R25, R35, 0x1, R22 ;  /* 0x0820000023197989 */ /* 0x002e2200000e0016 */
[-C--:B------:R-:W-:Y:S02]  /*34d0*/  ISETP.GE.AND P0, PT, R5, R22.reuse, PT ;  /* 0x000000160500720c */ /* 0x080fe40003f06270 */
[----:B------:R-:W-:Y:S01]  /*34e0*/  ISETP.GT.AND P3, PT, R23, R22, PT ;  /* 0x000000161700720c */ /* 0x000fe20003f64270 */
[----:B0-----:R-:W-:-:S10]  /*34f0*/  FMUL R20, R25, R27 ;  /* 0x0000001b19147220 */ /* 0x001fd40000400000 */
[----:B------:R-:W-:Y:S01]  /*3500*/  @!P0 FFMA R35, R35, R28, -R20 ;  /* 0x0000001c23238223 */ /* 0x000fe20000000814 */
[----:B------:R-:W-:-:S04]  /*3510*/  ISETP.NE.AND P0, PT, R8, 0x65, PT ;  /* 0x000000650800780c */ /* 0x000fc80003f05270 */
[----:B------:R-:W0:Y:S09]  /*3520*/  SHFL.DOWN PT, R25, R35, 0x2, R22 ;  /* 0x0840000023197989 */ /* 0x000e3200000e0016 */
[----:B------:R-:W-:Y:S01]  /*3530*/  VOTE.ALL P0, P0 ;  /* 0x0000000000ff7806 */ /* 0x000fe20000000000 */
[----:B0-----:R-:W-:-:S04]  /*3540*/  FMUL R8, R25, R27 ;  /* 0x0000001b19087220 */ /* 0x001fc80000400000 */
[----:B------:R-:W-:Y:S01]  /*3550*/  @!P3 FFMA R35, R35, R28, -R8 ;  /* 0x0000001c2323b223 */ /* 0x000fe20000000808 */
[----:B------:R-:W-:Y:S01]  /*3560*/  ISETP.GT.AND P3, PT, R9, R22, PT ;  /* 0x000000160900720c */ /* 0x000fe20003f64270 */
[----:B------:R-:W-:-:S03]  /*3570*/  VIADD R9, R5, 0x8 ;  /* 0x0000000805097836 */ /* 0x000fc60000000000 */
[----:B------:R-:W0:Y:S02]  /*3580*/  SHFL.DOWN PT, R25, R35, 0x4, R22 ;  /* 0x0880000023197989 */ /* 0x000e2400000e0016 */
[----:B0-----:R-:W-:-:S07]  /*3590*/  FMUL R8, R25, R27 ;  /* 0x0000001b19087220 */ /* 0x001fce0000400000 */
[----:B------:R-:W-:Y:S01]  /*35a0*/  @!P3 FFMA R35, R35, R28, -R8 ;  /* 0x0000001c2323b223 */ /* 0x000fe20000000808 */
[----:B------:R-:W-:Y:S02]  /*35b0*/  ISETP.GT.AND P3, PT, R9, R22, PT ;  /* 0x000000160900720c */ /* 0x000fe40003f64270 */
[----:B------:R-:W-:Y:S02]  /*35c0*/  IADD3 R9, PT, PT, R5, 0x10, RZ ;  /* 0x0000001005097810 */ /* 0x000fe40007ffe0ff */
[----:B------:R-:W0:Y:S02]  /*35d0*/  SHFL.DOWN PT, R25, R35, 0x8, R22 ;  /* 0x0900000023197989 */ /* 0x000e2400000e0016 */
[----:B0-----:R-:W-:-:S07]  /*35e0*/  FMUL R8, R25, R27 ;  /* 0x0000001b19087220 */ /* 0x001fce0000400000 */
[----:B------:R-:W-:Y:S01]  /*35f0*/  @!P3 FFMA R35, R35, R28, -R8 ;  /* 0x0000001c2323b223 */ /* 0x000fe20000000808 */
[----:B------:R-:W-:-:S04]  /*3600*/  ISETP.GT.AND P3, PT, R9, R22, PT ;  /* 0x000000160900720c */ /* 0x000fc80003f64270 */
[----:B------:R-:W0:Y:S02]  /*3610*/  SHFL.DOWN PT, R25, R35, 0x10, R22 ;  /* 0x0a00000023197989 */ /* 0x000e2400000e0016 */
[----:B0-----:R-:W-:-:S07]  /*3620*/  FMUL R8, R25, R27 ;  /* 0x0000001b19087220 */ /* 0x001fce0000400000 */
[----:B------:R-:W-:Y:S01]  /*3630*/  @!P3 FFMA R35, R35, R28, -R8 ;  /* 0x0000001c2323b223 */ /* 0x000fe20000000808 */
[----:B--2---:R-:W-:-:S04]  /*3640*/  IADD3 R23, P3, PT, R10, 0x100, RZ ;  /* 0x000001000a177810 */ /* 0x004fc80007f7e0ff */
[----:B------:R-:W-:Y:S02]  /*3650*/  IADD3.X R29, PT, PT, RZ, R11, RZ, P3, !PT ;  /* 0x0000000bff1d7210 */ /* 0x000fe40001ffe4ff */
[----:B------:R-:W-:-:S07]  /*3660*/  MOV R26, R35 ;  /* 0x00000023001a7202 */ /* 0x000fce0000000f00 */
.L_x_94:
[----:B------:R-:W-:Y:S05]  /*3670*/  @!P0 BRA `(.L_x_39) ;  /* 0x0000000400048947 */ /* 0x000fea0003800000 */
.L_x_47:
        /* <DEDUP_REMOVED lines=9> */
.L_x_97:
[----:B------:R-:W-:Y:S05]  /*3710*/  @!P0 BRA `(.L_x_41) ;  /* 0x0000000000308947 */ /* 0x000fea0003800000 */
.L_x_45:
[----:B------:R-:W-:Y:S05]  /*3720*/  YIELD ;  /* 0x0000000000007946 */ /* 0x000fea0003800000 */
[----:B------:R-:W-:Y:S05]  /*3730*/  @P1 BRA `(.L_x_42) ;  /* 0x0000000000081947 */ /* 0x000fea0003800000 */
[----:B------:R0:W-:Y:S06]  /*3740*/  MEMBAR.SC.CTA ;  /* 0x0000000000007992 */ /* 0x0001ec0000000000 */
[----:B0-----:R-:W-:Y:S05]  /*3750*/  BRA `(.L_x_43) ;  /* 0x0000000000087947 */ /* 0x001fea0003800000 */
.L_x_42:
[----:B------:R-:W-:Y:S05]  /*3760*/  NANOSLEEP 0x15e ;  /* 0x0000015e0000795d */ /* 0x000fea0003800000 */
[----:B------:R-:W-:Y:S01]  /*3770*/  NOP ;  /* 0x0000000000007918 */ /* 0x000fe20000000000 */
.L_x_43:
[----:B------:R-:W2:Y:S01]  /*3780*/  LD.E.64.STRONG.GPU R10, desc[UR8][R8.64+-0x100] ;  /* 0xffff0008080a7980 */ /* 0x000ea2000c10fb00 */
[----:B------:R-:W-:Y:S01]  /*3790*/  UMOV UR5, 0xffffffff ;  /* 0xffffffff00057882 */ /* 0x000fe20000000000 */
[----:B--2---:R-:W-:Y:S02]  /*37a0*/  ISETP.NE.AND P0, PT, R10, 0x63, PT ;  /* 0x000000630a00780c */ /* 0x004fe40003f05270 */
[----:B------:R-:W-:Y:S11]  /*37b0*/  BRA.DIV UR5, `(.L_x_44) ;  /* 0x0000001a05f87947 */ /* 0x000ff6000b800000 */
[----:B------:R-:W-:-:S13]  /*37c0*/  VOTE.ANY P0, !P0 ;  /* 0x0000000000ff7806 */ /* 0x000fda0004000100 */
.L_x_100:
[----:B------:R-:W-:Y:S05]  /*37d0*/  @P0 BRA `(.L_x_45) ;  /* 0xfffffffc00d00947 */ /* 0x000fea000383ffff */
.L_x_41:
[----:B------:R-:W-:Y:S01]  /*37e0*/  UMOV UR5, 0xffffffff ;  /* 0xffffffff00057882 */ /* 0x000fe20000000000 */
[----:B------:R-:W-:Y:S02]  /*37f0*/  ISETP.NE.AND P3, PT, R10, 0x65, PT ;  /* 0x000000650a00780c */ /* 0x000fe40003f65270 */
[----:B------:R-:W-:Y:S11]  /*3800*/  BRA.DIV UR5, `(.L_x_46) ;  /* 0x0000001e05047947 */ /* 0x000ff6000b800000 */
[----:B------:R-:W0:Y:S01]  /*3810*/  S2R R8, SR_GEMASK ;  /* 0x0000000000087919 */ /* 0x000e220000003c00 */
[----:B------:R-:W-:Y:S01]  /*3820*/  VOTE.ANY R20, PT, !P3 ;  /* 0x0000000000147806 */ /* 0x000fe200058e0100 */
[----:B------:R-:W1:Y:S01]  /*3830*/  LDCU UR5, c[0x0][0x3a0] ;  /* 0x00007400ff0577ac */ /* 0x000e620008000800 */
[----:B------:R-:W-:Y:S02]  /*3840*/  ISETP.NE.AND P0, PT, R10, 0x65, PT ;  /* 0x000000650a00780c */ /* 0x000fe40003f05270 */
[----:B------:R-:W-:Y:S01]  /*3850*/  IADD3 R30, PT, PT, R30, -0x20, RZ ;  /* 0xffffffe01e1e7810 */ /* 0x000fe20007ffe0ff */
[----:B------:R-:W2:Y:S10]  /*3860*/  LDCU UR6, c[0x0][0x39c] ;  /* 0x00007380ff0677ac */ /* 0x000eb40008000800 */
[----:B------:R-:W-:-:S02]  /*3870*/  VOTE.ALL P0, P0 ;  /* 0x0000000000ff7806 */ /* 0x000fc40000000000 */
[----:B-1----:R-:W-:Y:S01]  /*3880*/  MOV R27, UR5 ;  /* 0x00000005001b7c02 */ /* 0x002fe20008000f00 */
[----:B--2---:R-:W-:Y:S01]  /*3890*/  IMAD.U32 R28, RZ, RZ, UR6 ;  /* 0x00000006ff1c7e24 */ /* 0x004fe2000f8e00ff */
[----:B0-----:R-:W-:-:S04]  /*38a0*/  LOP3.LUT R20, R20, 0x80000000, R8, 0xec, !PT ;  /* 0x8000000014147812 */ /* 0x001fc800078eec08 */
[----:B------:R-:W-:-:S04]  /*38b0*/  IADD3 R9, PT, PT, R20, -0x1, RZ ;  /* 0xffffffff14097810 */ /* 0x000fc80007ffe0ff */
[----:B------:R-:W-:-:S04]  /*38c0*/  LOP3.LUT R9, R20, R9, RZ, 0xc, !PT ;  /* 0x0000000914097212 */ /* 0x000fc800078e0cff */
[----:B------:R0:W1:Y:S02]  /*38d0*/  POPC R22, R9 ;  /* 0x0000000900167309 */ /* 0x0000640000000000 */
[C---:B0-----:R-:W-:Y:S01]  /*38e0*/  IADD3 R9, PT, PT, R5.reuse, 0x4, RZ ;  /* 0x0000000405097810 */ /* 0x041fe20007ffe0ff */
[----:B-1----:R-:W0:Y:S01]  /*38f0*/  SHFL.DOWN PT, R25, R11, 0x1, R22 ;  /* 0x082000000b197989 */ /* 0x002e2200000e0016 */
[----:B------:R-:W-:Y:S01]  /*3900*/  ISETP.GE.AND P3, PT, R5, R22, PT ;  /* 0x000000160500720c */ /* 0x000fe20003f66270 */
[----:B0-----:R-:W-:Y:S01]  /*3910*/  FMUL R8, R25, R27 ;  /* 0x0000001b19087220 */ /* 0x001fe20000400000 */
[----:B------:R-:W-:-:S11]  /*3920*/  IADD3 R25, PT, PT, R5, 0x2, RZ ;  /* 0x0000000205197810 */ /* 0x000fd60007ffe0ff */
[----:B------:R-:W-:Y:S01]  /*3930*/  @!P3 FFMA R11, R11, R28, -R8 ;  /* 0x0000001c0b0bb223 */ /* 0x000fe20000000808 */
[----:B------:R-:W-:-:S04]  /*3940*/  ISETP.GT.AND P3, PT, R25, R22, PT ;  /* 0x000000161900720c */ /* 0x000fc80003f64270 */
        /* <DEDUP_REMOVED lines=8> */
[----:B------:R-:W-:Y:S01]  /*39d0*/  ISETP.GT.AND P3, PT, R9, R22, PT ;  /* 0x000000160900720c */ /* 0x000fe20003f64270 */
[----:B------:R-:W-:-:S03]  /*39e0*/  VIADD R9, R5, 0x10 ;  /* 0x0000001005097836 */ /* 0x000fc60000000000 */
        /* <DEDUP_REMOVED lines=9> */
.L_x_109:
[----:B------:R-:W-:Y:S05]  /*3a80*/  @P0 BRA `(.L_x_47) ;  /* 0xfffffff800fc0947 */ /* 0x000fea000383ffff */
.L_x_39:
[----:B------:R-:W-:Y:S01]  /*3a90*/  ISETP.NE.AND P0, PT, R5, RZ, PT ;  /* 0x000000ff0500720c */ /* 0x000fe20003f05270 */
[----:B------:R-:W-:-:S12]  /*3aa0*/  BSSY.RECONVERGENT B0, `(.L_x_48) ;  /* 0x000000e000007945 */ /* 0x000fd80003800200 */
[----:B------:R-:W0:Y:S01]  /*3ab0*/  @!P0 S2R R8, SR_CgaCtaId ;  /* 0x0000000000088919 */ /* 0x000e220000008800 */
[----:B------:R-:W-:-:S04]  /*3ac0*/  @!P0 MOV R5, 0x400 ;  /* 0x0000040000058802 */ /* 0x000fc80000000f00 */
[----:B0-----:R-:W-:Y:S01]  /*3ad0*/  @!P0 LEA R5, R8, R5, 0x18 ;  /* 0x0000000508058211 */ /* 0x001fe200078ec0ff */
[----:B------:R-:W-:Y:S06]  /*3ae0*/  @P2 BRA `(.L_x_49) ;  /* 0x0000000000242947 */ /* 0x000fec0003800000 */
[----:B------:R-:W0:Y:S01]  /*3af0*/  S2UR UR6, SR_CgaCtaId ;  /* 0x00000000000679c3 */ /* 0x000e220000008800 */
[----:B------:R-:W-:Y:S01]  /*3b00*/  UMOV UR5, 0x400 ;  /* 0x0000040000057882 */ /* 0x000fe20000000000 */
[----:B------:R-:W-:Y:S01]  /*3b10*/  FMUL R8, R26, R27 ;  /* 0x0000001b1a087220 */ /* 0x000fe20000400000 */
[----:B------:R-:W-:-:S03]  /*3b20*/  HFMA2 R20, -RZ, RZ, 0, 6.020069122314453125e-06 ;  /* 0x00000065ff147431 */ /* 0x000fc600000001ff */
[----:B------:R-:W-:-:S05]  /*3b30*/  FFMA R21, R21, R28, -R8 ;  /* 0x0000001c15157223 */ /* 0x000fca0000000808 */
[----:B------:R1:W-:Y:S01]  /*3b40*/  ST.E.64.STRONG.GPU desc[UR8][R36.64+0x100], R20 ;  /* 0x0001001424007985 */ /* 0x0003e2000c10fb08 */
[----:B0-----:R-:W-:-:S09]  /*3b50*/  ULEA UR5, UR6, UR5, 0x18 ;  /* 0x0000000506057291 */ /* 0x001fd2000f8ec0ff */
[----:B------:R1:W-:Y:S04]  /*3b60*/  STS [UR5+0x8], R21 ;  /* 0x00000815ff007988 */ /* 0x0003e80008000805 */
[----:B------:R1:W-:Y:S02]  /*3b70*/  STS [UR5+0x4], R26 ;  /* 0x0000041aff007988 */ /* 0x0003e40008000805 */
.L_x_49:
[----:B------:R-:W-:Y:S05]  /*3b80*/  BSYNC.RECONVERGENT B0 ;  /* 0x0000000000007941 */ /* 0x000fea0003800200 */
.L_x_48:
[----:B------:R0:W-:Y:S01]  /*3b90*/  @!P0 STS [R5+0x24], R26 ;  /* 0x0000241a05008388 */ /* 0x0001e20000000800 */
[----:B------:R-:W-:-:S07]  /*3ba0*/  @!P0 MOV R19, R26 ;  /* 0x0000001a00138202 */ /* 0x000fce0000000f00 */
.L_x_29:
        /* <DEDUP_REMOVED lines=26> */
.L_x_28:
[----:B------:R-:W-:Y:S06]  /*3d50*/  BAR.SYNC.DEFER_BLOCKING 0x0 ;  /* 0x0000000000007b1d */ /* 0x000fec0000010000 */
[----:B------:R-:W0:Y:S01]  /*3d60*/  LDCU UR5, c[0x0][0x398] ;  /* 0x00007300ff0577ac */ /* 0x000e220008000800 */
[----:B------:R-:W2:Y:S01]  /*3d70*/  S2R R7, SR_TID.X ;  /* 0x0000000000077919 */ /* 0x000ea20000002100 */
[----:B------:R-:W3:Y:S01]  /*3d80*/  LDCU.64 UR10, c[0x0][0x388] ;  /* 0x00007100ff0a77ac */ /* 0x000ee20008000a00 */
[----:B------:R4:W-:Y:S01]  /*3d90*/  STS [R3+0x4], R2 ;  /* 0x0000040203007388 */ /* 0x0009e20000000800 */
[----:B0-----:R-:W-:-:S03]  /*3da0*/  UIADD3 UR5, UPT, UPT, UR7, UR5, URZ ;  /* 0x0000000507057290 */ /* 0x001fc6000fffe0ff */
[----:B------:R0:W-:Y:S01]  /*3db0*/  STS [R3+0x18], R6 ;  /* 0x0000180603007388 */ /* 0x0001e20000000800 */
[----:B------:R-:W-:-:S03]  /*3dc0*/  UIMAD UR5, UR5, 0x780, URZ ;  /* 0x00000780050578a4 */ /* 0x000fc6000f8e02ff */
[----:B------:R-:W-:Y:S01]  /*3dd0*/  STS [R3], R5 ;  /* 0x0000000503007388 */ /* 0x000fe20000000800 */
[----:B----4-:R-:W0:Y:S03]  /*3de0*/  LDC R2, c[0x0][0x3a8] ;  /* 0x0000ea00ff027b82 */ /* 0x010e260000000800 */
[----:B------:R-:W-:Y:S01]  /*3df0*/  STS [R3+0x8], R8 ;  /* 0x0000080803007388 */ /* 0x000fe20000000800 */
[----:B--2---:R-:W-:-:S03]  /*3e00*/  ISETP.NE.AND P0, PT, R7, RZ, PT ;  /* 0x000000ff0700720c */ /* 0x004fc60003f05270 */
[----:B------:R-:W-:Y:S04]  /*3e10*/  STS [R3+0xc], R32 ;  /* 0x00000c2003007388 */ /* 0x000fe80000000800 */
[----:B------:R-:W-:Y:S04]  /*3e20*/  STS [R3+0x10], R31 ;  /* 0x0000101f03007388 */ /* 0x000fe80000000800 */
[----:B------:R2:W-:Y:S04]  /*3e30*/  STS [R3+0x14], R0 ;  /* 0x0000140003007388 */ /* 0x0005e80000000800 */
[----:B------:R-:W-:Y:S04]  /*3e40*/  STS [R3+0x1c], R10 ;  /* 0x00001c0a03007388 */ /* 0x000fe80000000800 */
[----:B------:R-:W-:Y:S01]  /*3e50*/  STS [R3+0x20], R12 ;  /* 0x0000200c03007388 */ /* 0x000fe20000000800 */
[----:B0-----:R-:W-:-:S03]  /*3e60*/  VIADD R6, R2, -UR5 ;  /* 0x8000000502067c36 */ /* 0x001fc60008000000 */
[----:B------:R-:W-:Y:S04]  /*3e70*/  STS [R3+0x24], R22 ;  /* 0x0000241603007388 */ /* 0x000fe80000000800 */
[----:B------:R-:W-:Y:S04]  /*3e80*/  STS [R3+0x28], R14 ;  /* 0x0000280e03007388 */ /* 0x000fe80000000800 */
[----:B------:R-:W-:Y:S04]  /*3e90*/  STS [R3+0x2c], R15 ;  /* 0x00002c0f03007388 */ /* 0x000fe80000000800 */
[----:B------:R-:W-:Y:S04]  /*3ea0*/  STS [R3+0x30], R16 ;  /* 0x0000301003007388 */ /* 0x000fe80000000800 */
[----:B------:R-:W-:Y:S04]  /*3eb0*/  STS [R3+0x34], R17 ;  /* 0x0000341103007388 */ /* 0x000fe80000000800 */
[----:B------:R0:W-:Y:S01]  /*3ec0*/  STS [R3+0x38], R18 ;  /* 0x0000381203007388 */ /* 0x0001e20000000800 */
[----:B------:R-:W-:-:S03]  /*3ed0*/  NOP ;  /* 0x0000000000007918 */ /* 0x000fc60000000000 */
[----:B------:R-:W-:Y:S04]  /*3ee0*/  LDS R31, [R4] ;  /* 0x00000000041f7984 */ /* 0x000fe80000000800 */
[----:B------:R-:W-:Y:S04]  /*3ef0*/  LDS R33, [R4+0x80] ;  /* 0x0000800004217984 */ /* 0x000fe80000000800 */
        /* <DEDUP_REMOVED lines=9> */
[----:B-1----:R-:W-:Y:S04]  /*3f90*/  LDS R21, [R4+0x580] ;  /* 0x0005800004157984 */ /* 0x002fe80000000800 */
[----:B------:R-:W-:Y:S04]  /*3fa0*/  LDS R19, [R4+0x600] ;  /* 0x0006000004137984 */ /* 0x000fe80000000800 */
[----:B------:R-:W-:Y:S04]  /*3fb0*/  LDS R17, [R4+0x680] ;  /* 0x0006800004117984 */ /* 0x000fe80000000800 */
[----:B------:R1:W-:Y:S04]  /*3fc0*/  LDS R23, [R4+0x700] ;  /* 0x0007000004177984 */ /* 0x0003e80000000800 */
[----:B------:R4:W-:Y:S01]  /*3fd0*/  @!P0 STS [UR4+0x1e00], R6 ;  /* 0x001e0006ff008988 */ /* 0x0009e20008000804 */
[----:B------:R-:W-:Y:S06]  /*3fe0*/  BAR.SYNC.DEFER_BLOCKING 0x0 ;  /* 0x0000000000007b1d */ /* 0x000fec0000010000 */
[----:B--2---:R-:W2:Y:S01]  /*3ff0*/  S2R R0, SR_TID.X ;  /* 0x0000000000007919 */ /* 0x004ea20000002100 */
[----:B------:R-:W5:Y:S01]  /*4000*/  LDS R27, [UR4+0x1e00] ;  /* 0x001e0004ff1b7984 */ /* 0x000f620008000800 */
[----:B--2---:R-:W-:-:S02]  /*4010*/  LOP3.LUT R2, R0, 0x1f, RZ, 0xc0, !PT ;  /* 0x0000001f00027812 */ /* 0x004fc400078ec0ff */
[----:B0-----:R-:W-:-:S05]  /*4020*/  LOP3.LUT R3, R0, 0x3e0, RZ, 0xc0, !PT ;  /* 0x000003e000037812 */ /* 0x001fca00078ec0ff */
[----:B------:R-:W-:-:S05]  /*4030*/  IMAD R8, R3, 0xf, R2 ;  /* 0x0000000f03087824 */ /* 0x000fca00078e0202 */
[C---:B------:R-:W-:Y:S02]  /*4040*/  IADD3 R0, P0, PT, R8.reuse, UR5, RZ ;  /* 0x0000000508007c10 */ /* 0x040fe4000ff1e0ff */
[----:B-1----:R-:W-:Y:S02]  /*4050*/  IADD3 R4, PT, PT, R8, 0x20, RZ ;  /* 0x0000002008047810 */ /* 0x002fe40007ffe0ff */
[----:B------:R-:W-:Y:S02]  /*4060*/  IADD3.X R3, PT, PT, RZ, RZ, RZ, P0, !PT ;  /* 0x000000ffff037210 */ /* 0x000fe400007fe4ff */
[----:B---3--:R-:W-:Y:S02]  /*4070*/  LEA R2, P0, R0, UR10, 0x2 ;  /* 0x0000000a00027c11 */ /* 0x008fe4000f8010ff */
[----:B----4-:R-:W-:Y:S02]  /*4080*/  IADD3 R6, PT, PT, R8, 0x40, RZ ;  /* 0x0000004008067810 */ /* 0x010fe40007ffe0ff */
[----:B------:R-:W-:Y:S01]  /*4090*/  LEA.HI.X R3, R0, UR11, R3, 0x2, P0 ;  /* 0x0000000b00037c11 */ /* 0x000fe200080f1403 */
[C---:B------:R-:W-:Y:S01]  /*40a0*/  VIADD R0, R8.reuse, 0x60 ;  /* 0x0000006008007836 */ /* 0x040fe20000000000 */
[----:B-----5:R-:W-:-:S02]  /*40b0*/  ISETP.GE.AND P3, PT, R8, R27, PT ;  /* 0x0000001b0800720c */ /* 0x020fc40003f66270 */
[-C--:B------:R-:W-:Y:S02]  /*40c0*/  ISETP.GE.AND P4, PT, R4, R27.reuse, PT ;  /* 0x0000001b0400720c */ /* 0x080fe40003f86270 */
[-C--:B------:R-:W-:Y:S02]  /*40d0*/  ISETP.GE.AND P5, PT, R6, R27.reuse, PT ;  /* 0x0000001b0600720c */ /* 0x080fe40003fa6270 */
[----:B------:R-:W-:Y:S02]  /*40e0*/  IADD3 R4, PT, PT, R8, 0x80, RZ ;  /* 0x0000008008047810 */ /* 0x000fe40007ffe0ff */
[-C--:B------:R-:W-:Y:S01]  /*40f0*/  ISETP.GE.AND P6, PT, R0, R27.reuse, PT ;  /* 0x0000001b0000720c */ /* 0x080fe20003fc6270 */
[C---:B------:R-:W-:Y:S01]  /*4100*/  VIADD R0, R8.reuse, 0xe0 ;  /* 0x000000e008007836 */ /* 0x040fe20000000000 */
[C---:B------:R-:W-:Y:S02]  /*4110*/  IADD3 R6, PT, PT, R8.reuse, 0xa0, RZ ;  /* 0x000000a008067810 */ /* 0x040fe40007ffe0ff */
[----:B------:R-:W-:Y:S01]  /*4120*/  IADD3 R10, PT, PT, R8, 0xc0, RZ ;  /* 0x000000c0080a7810 */ /* 0x000fe20007ffe0ff */
[----:B------:R0:W-:Y:S01]  /*4130*/  @!P3 STG.E desc[UR8][R2.64], R31 ;  /* 0x0000001f0200b986 */ /* 0x0001e2000c101908 */
[----:B------:R-:W-:-:S02]  /*4140*/  ISETP.GE.AND P0, PT, R4, R27, PT ;  /* 0x0000001b0400720c */ /* 0x000fc40003f06270 */
[----:B------:R-:W-:Y:S01]  /*4150*/  IADD3 R4, PT, PT, R8, 0x100, RZ ;  /* 0x0000010008047810 */ /* 0x000fe20007ffe0ff */
[----:B------:R0:W-:Y:S01]  /*4160*/  @!P4 STG.E desc[UR8][R2.64+0x80], R33 ;  /* 0x000080210200c986 */ /* 0x0001e2000c101908 */
[-C--:B------:R-:W-:Y:S02]  /*4170*/  ISETP.GE.AND P1, PT, R6, R27.reuse, PT ;  /* 0x0000001b0600720c */ /* 0x080fe40003f26270 */
[-C--:B------:R-:W-:Y:S01]  /*4180*/  ISETP.GE.AND P2, PT, R10, R27.reuse, PT ;  /* 0x0000001b0a00720c */ /* 0x080fe20003f46270 */
[----:B------:R0:W-:Y:S01]  /*4190*/  @!P5 STG.E desc[UR8][R2.64+0x100], R35 ;  /* 0x000100230200d986 */ /* 0x0001e2000c101908 */
[-C--:B------:R-:W-:Y:S02]  /*41a0*/  ISETP.GE.AND P3, PT, R0, R27.reuse, PT ;  /* 0x0000001b0000720c */ /* 0x080fe40003f66270 */
[----:B------:R-:W-:Y:S01]  /*41b0*/  ISETP.GE.AND P4, PT, R4, R27, PT ;  /* 0x0000001b0400720c */ /* 0x000fe20003f86270 */
[----:B------:R0:W-:Y:S01]  /*41c0*/  @!P6 STG.E desc[UR8][R2.64+0x180], R29 ;  /* 0x0001801d0200e986 */ /* 0x0001e2000c101908 */
[----:B------:R-:W-:-:S02]  /*41d0*/  IADD3 R0, PT, PT, R8, 0x120, RZ ;  /* 0x0000012008007810 */ /* 0x000fc40007ffe0ff */
[----:B------:R-:W-:Y:S01]  /*41e0*/  IADD3 R4, PT, PT, R8, 0x140, RZ ;  /* 0x0000014008047810 */ /* 0x000fe20007ffe0ff */
[----:B------:R0:W-:Y:S01]  /*41f0*/  @!P0 STG.E desc[UR8][R2.64+0x200], R25 ;  /* 0x0002001902008986 */ /* 0x0001e2000c101908 */
[-C--:B------:R-:W-:Y:S01]  /*4200*/  ISETP.GE.AND P5, PT, R0, R27.reuse, PT ;  /* 0x0000001b0000720c */ /* 0x080fe20003fa6270 */
[----:B------:R-:W-:Y:S01]  /*4210*/  VIADD R0, R8, 0x160 ;  /* 0x0000016008007836 */ /* 0x000fe20000000000 */
[-C--:B------:R-:W-:Y:S01]  /*4220*/  ISETP.GE.AND P6, PT, R4, R27.reuse, PT ;  /* 0x0000001b0400720c */ /* 0x080fe20003fc6270 */
[----:B------:R0:W-:Y:S01]  /*4230*/  @!P1 STG.E desc[UR8][R2.64+0x280], R13 ;  /* 0x0002800d02009986 */ /* 0x0001e2000c101908 */
[C---:B------:R-:W-:Y:S02]  /*4240*/  IADD3 R4, PT, PT, R8.reuse, 0x180, RZ ;  /* 0x0000018008047810 */ /* 0x040fe40007ffe0ff */
[----:B------:R-:W-:Y:S01]  /*4250*/  IADD3 R8, PT, PT, R8, 0x1a0, RZ ;  /* 0x000001a008087810 */ /* 0x000fe20007ffe0ff */
[----:B------:R0:W-:Y:S01]  /*4260*/  @!P2 STG.E desc[UR8][R2.64+0x300], R15 ;  /* 0x0003000f0200a986 */ /* 0x0001e2000c101908 */
[----:B------:R-:W-:-:S02]  /*4270*/  ISETP.GE.AND P0, PT, R0, R27, PT ;  /* 0x0000001b0000720c */ /* 0x000fc40003f06270 */
[-C--:B------:R-:W-:Y:S01]  /*4280*/  ISETP.GE.AND P1, PT, R4, R27.reuse, PT ;  /* 0x0000001b0400720c */ /* 0x080fe20003f26270 */
[----:B------:R0:W-:Y:S01]  /*4290*/  @!P3 STG.E desc[UR8][R2.64+0x380], R11 ;  /* 0x0003800b0200b986 */ /* 0x0001e2000c101908 */
[-C--:B------:R-:W-:Y:S02]  /*42a0*/  ISETP.GE.AND P2, PT, R8, R27.reuse, PT ;  /* 0x0000001b0800720c */ /* 0x080fe40003f46270 */
[----:B------:R-:W-:Y:S01]  /*42b0*/  ISETP.GE.AND P3, PT, R34, R27, PT ;  /* 0x0000001b2200720c */ /* 0x000fe20003f66270 */
[----:B------:R0:W-:Y:S04]  /*42c0*/  @!P4 STG.E desc[UR8][R2.64+0x400], R9 ;  /* 0x000400090200c986 */ /* 0x0001e8000c101908 */
[----:B------:R0:W-:Y:S04]  /*42d0*/  @!P5 STG.E desc[UR8][R2.64+0x480], R7 ;  /* 0x000480070200d986 */ /* 0x0001e8000c101908 */
[----:B------:R0:W-:Y:S04]  /*42e0*/  @!P6 STG.E desc[UR8][R2.64+0x500], R5 ;  /* 0x000500050200e986 */ /* 0x0001e8000c101908 */
[----:B------:R0:W-:Y:S04]  /*42f0*/  @!P0 STG.E desc[UR8][R2.64+0x580], R21 ;  /* 0x0005801502008986 */ /* 0x0001e8000c101908 */
[----:B------:R0:W-:Y:S04]  /*4300*/  @!P1 STG.E desc[UR8][R2.64+0x600], R19 ;  /* 0x0006001302009986 */ /* 0x0001e8000c101908 */
[----:B------:R0:W-:Y:S01]  /*4310*/  @!P2 STG.E desc[UR8][R2.64+0x680], R17 ;  /* 0x000680110200a986 */ /* 0x0001e2000c101908 */
[----:B------:R-:W-:Y:S05]  /*4320*/  @P3 EXIT ;  /* 0x000000000000394d */ /* 0x000fea0003800000 */
[----:B------:R-:W-:Y:S01]  /*4330*/  STG.E desc[UR8][R2.64+0x700], R23 ;  /* 0x0007001702007986 */ /* 0x000fe2000c101908 */
[----:B------:R-:W-:Y:S05]  /*4340*/  EXIT ;  /* 0x000000000000794d */ /* 0x000fea0003800000 */
.L_x_7:
[----:B------:R-:W-:Y:S01]  /*4350*/  BSSY B1, `(.L_x_50) ;  /* 0x0000006000017945 */ /* 0x000fe20003800000 */
[----:B------:R-:W-:Y:S02]  /*4360*/  PLOP3.LUT P0, PT, P0, PT, PT, 0x8, 0x80 ;  /* 0x000000000080781c */ /* 0x000fe4000070e170 */
[----:B------:R-:W-:-:S11]  /*4370*/  MOV R20, 0xffffffff ;  /* 0xffffffff00147802 */ /* 0x000fd60000000f00 */
[----:B------:R-:W-:Y:S05]  /*4380*/  WARPSYNC.COLLECTIVE R20, `(.L_x_51) ;  /* 0x0000000014087348 */ /* 0x000fea0003c00000 */
[----:B------:R-:W-:Y:S01]  /*4390*/  VOTE.ANY P0, P0 ;  /* 0x0000000000ff7806 */ /* 0x000fe20000000100 */
[----:B------:R-:W-:-:S12]  /*43a0*/  ENDCOLLECTIVE ;  /* 0x000000000000791b */ /* 0x000fd80003800000 */
.L_x_51:
[----:B------:R-:W-:Y:S05]  /*43b0*/  BSYNC B1 ;  /* 0x0000000000017941 */ /* 0x000fea0003800000 */
.L_x_50:
[----:B------:R-:W-:Y:S05]  /*43c0*/  BRA `(.L_x_52) ;  /* 0xffffffcc00547947 */ /* 0x000fea000383ffff */
.L_x_11:
[----:B------:R-:W-:Y:S01]  /*43d0*/  BSSY B1, `(.L_x_53) ;  /* 0x0000006000017945 */ /* 0x000fe20003800000 */
[----:B------:R-:W-:Y:S01]  /*43e0*/  PLOP3.LUT P0, PT, P0, PT, PT, 0x8, 0x80 ;  /* 0x000000000080781c */ /* 0x000fe2000070e170 */
[----:B------:R-:W-:-:S12]  /*43f0*/  IMAD.MOV.U32 R20, RZ, RZ, -0x1 ;  /* 0xffffffffff147424 */ /* 0x000fd800078e00ff */
[----:B------:R-:W-:Y:S05]  /*4400*/  WARPSYNC.COLLECTIVE R20, `(.L_x_54) ;  /* 0x0000000014087348 */ /* 0x000fea0003c00000 */
[----:B------:R-:W-:Y:S01]  /*4410*/  VOTE.ANY P0, P0 ;  /* 0x0000000000ff7806 */ /* 0x000fe20000000100 */
[----:B------:R-:W-:-:S12]  /*4420*/  ENDCOLLECTIVE ;  /* 0x000000000000791b */ /* 0x000fd80003800000 */
.L_x_54:
[----:B------:R-:W-:Y:S05]  /*4430*/  BSYNC B1 ;  /* 0x0000000000017941 */ /* 0x000fea0003800000 */
.L_x_53:
[----:B------:R-:W-:Y:S05]  /*4440*/  BRA `(.L_x_55) ;  /* 0xffffffcc00647947 */ /* 0x000fea000383ffff */
.L_x_13:
[----:B------:R-:W0:Y:S01]  /*4450*/  S2R R9, SR_GEMASK ;  /* 0x0000000000097919 */ /* 0x000e220000003c00 */
[----:B------:R-:W-:Y:S01]  /*4460*/  BSSY B1, `(.L_x_56) ;  /* 0x0000006000017945 */ /* 0x000fe20003800000 */
[----:B------:R-:W-:Y:S02]  /*4470*/  PLOP3.LUT P3, PT, P0, PT, PT, 0x8, 0x80 ;  /* 0x000000000080781c */ /* 0x000fe4000076e170 */
[----:B------:R-:W-:-:S11]  /*4480*/  MOV R20, 0xffffffff ;  /* 0xffffffff00147802 */ /* 0x000fd60000000f00 */
[----:B0-----:R-:W-:Y:S05]  /*4490*/  WARPSYNC.COLLECTIVE R20, `(.L_x_57) ;  /* 0x0000000014087348 */ /* 0x001fea0003c00000 */
[----:B------:R-:W-:Y:S01]  /*44a0*/  VOTE.ANY R20, PT, P3 ;  /* 0x0000000000147806 */ /* 0x000fe200018e0100 */
[----:B0-----:R-:W-:Y:S06]  /*44b0*/  ENDCOLLECTIVE ;  /* 0x000000000000791b */ /* 0x001fec0003800000 */
.L_x_57:
[----:B------:R-:W-:Y:S05]  /*44c0*/  BSYNC B1 ;  /* 0x0000000000017941 */ /* 0x000fea0003800000 */
.L_x_56:
[----:B------:R-:W-:Y:S01]  /*44d0*/  LOP3.LUT R20, R20, 0x80000000, R9, 0xec, !PT ;  /* 0x8000000014147812 */ /* 0x000fe200078eec09 */
[----:B------:R-:W0:Y:S01]  /*44e0*/  S2R R19, SR_LANEID ;  /* 0x0000000000137919 */ /* 0x000e220000000000 */
[----:B------:R-:W-:Y:S02]  /*44f0*/  ISETP.NE.AND P0, PT, R8, 0x65, PT ;  /* 0x000000650800780c */ /* 0x000fe40003f05270 */
[C---:B------:R-:W-:Y:S02]  /*4500*/  IADD3 R9, PT, PT, R20.reuse, -0x1, RZ ;  /* 0xffffffff14097810 */ /* 0x040fe40007ffe0ff */
[----:B------:R-:W-:Y:S02]  /*4510*/  MOV R8, R35 ;  /* 0x0000002300087202 */ /* 0x000fe40000000f00 */
[----:B------:R-:W-:Y:S01]  /*4520*/  LOP3.LUT R17, R20, R9, RZ, 0xc, !PT ;  /* 0x0000000914117212 */ /* 0x000fe200078e0cff */
[----:B------:R-:W-:Y:S01]  /*4530*/  IMAD.MOV.U32 R9, RZ, RZ, 0x1 ;  /* 0x00000001ff097424 */ /* 0x000fe200078e00ff */
[----:B------:R-:W-:-:S02]  /*4540*/  MOV R20, 0xffffffff ;  /* 0xffffffff00147802 */ /* 0x000fc40000000f00 */
[----:B------:R1:W2:Y:S05]  /*4550*/  POPC R22, R17 ;  /* 0x0000001100167309 */ /* 0x0002aa0000000000 */
[----:B012---:R-:W-:Y:S05]  /*4560*/  WARPSYNC.COLLECTIVE R20, `(.L_x_58) ;  /* 0x0000000014087348 */ /* 0x007fea0003c00000 */
[----:B--2---:R2:W3:Y:S02]  /*4570*/  SHFL.DOWN P3, R25, R8, R9, R22 ;  /* 0x0800000908197389 */ /* 0x0044e40000060016 */
[----:B0123--:R-:W-:Y:S05]  /*4580*/  ENDCOLLECTIVE ;  /* 0x000000000000791b */ /* 0x00ffea0003800000 */
.L_x_58:
[----:B------:R-:W0:Y:S01]  /*4590*/  LDCU UR5, c[0x0][0x3a0] ;  /* 0x00007400ff0577ac */ /* 0x000e220008000800 */
[----:B------:R-:W1:Y:S01]  /*45a0*/  LDCU UR6, c[0x0][0x39c] ;  /* 0x00007380ff0677ac */ /* 0x000e620008000800 */
[C---:B------:R-:W-:Y:S01]  /*45b0*/  ISETP.GE.AND P1, PT, R19.reuse, R22, PT ;  /* 0x000000161300720c */ /* 0x040fe20003f26270 */
[C---:B------:R-:W-:Y:S01]  /*45c0*/  VIADD R21, R19.reuse, 0x8 ;  /* 0x0000000813157836 */ /* 0x040fe20000000000 */
[C---:B------:R-:W-:Y:S02]  /*45d0*/  IADD3 R24, PT, PT, R19.reuse, 0x2, RZ ;  /* 0x0000000213187810 */ /* 0x040fe40007ffe0ff */
[C---:B------:R-:W-:Y:S02]  /*45e0*/  IADD3 R23, PT, PT, R19.reuse, 0x4, RZ ;  /* 0x0000000413177810 */ /* 0x040fe40007ffe0ff */
[----:B------:R-:W-:Y:S01]  /*45f0*/  IADD3 R17, PT, PT, R19, 0x10, RZ ;  /* 0x0000001013117810 */ /* 0x000fe20007ffe0ff */
[----:B------:R-:W-:Y:S01]  /*4600*/  HFMA2 R9, -RZ, RZ, 0, 1.1920928955078125e-07 ;  /* 0x00000002ff097431 */ /* 0x000fe200000001ff */
[----:B0-----:R-:W-:-:S02]  /*4610*/  MOV R27, UR5 ;  /* 0x00000005001b7c02 */ /* 0x001fc40008000f00 */
[----:B-1----:R-:W-:-:S03]  /*4620*/  MOV R28, UR6 ;  /* 0x00000006001c7c02 */ /* 0x002fc60008000f00 */
[----:B------:R-:W-:-:S04]  /*4630*/  FMUL R18, R25, R27 ;  /* 0x0000001b19127220 */ /* 0x000fc80000400000 */
[----:B------:R-:W-:Y:S01]  /*4640*/  @!P1 FFMA R35, R35, R28, -R18 ;  /* 0x0000001c23239223 */ /* 0x000fe20000000812 */
[----:B------:R-:W-:-:S03]  /*4650*/  ISETP.GT.AND P1, PT, R24, R22, PT ;  /* 0x000000161800720c */ /* 0x000fc60003f24270 */
[----:B------:R-:W-:-:S10]  /*4660*/  IMAD.MOV.U32 R8, RZ, RZ, R35 ;  /* 0x000000ffff087224 */ /* 0x000fd400078e0023 */
[----:B------:R-:W-:Y:S05]  /*4670*/  WARPSYNC.COLLECTIVE R20, `(.L_x_59) ;  /* 0x0000000014087348 */ /* 0x000fea0003c00000 */
[----:B------:R0:W1:Y:S02]  /*4680*/  SHFL.DOWN P3, R25, R8, R9, R22 ;  /* 0x0800000908197389 */ /* 0x0000640000060016 */
[----:B01----:R-:W-:Y:S05]  /*4690*/  ENDCOLLECTIVE ;  /* 0x000000000000791b */ /* 0x003fea0003800000 */
.L_x_59:
[----:B------:R-:W-:Y:S02]  /*46a0*/  IMAD.MOV.U32 R9, RZ, RZ, 0x4 ;  /* 0x00000004ff097424 */ /* 0x000fe400078e00ff */
[----:B------:R-:W-:-:S04]  /*46b0*/  FMUL R18, R25, R27 ;  /* 0x0000001b19127220 */ /* 0x000fc80000400000 */
[----:B------:R-:W-:Y:S01]  /*46c0*/  @!P1 FFMA R35, R35, R28, -R18 ;  /* 0x0000001c23239223 */ /* 0x000fe20000000812 */
[----:B------:R-:W-:-:S04]  /*46d0*/  ISETP.GT.AND P1, PT, R23, R22, PT ;  /* 0x000000161700720c */ /* 0x000fc80003f24270 */
[----:B------:R-:W-:-:S09]  /*46e0*/  MOV R8, R35 ;  /* 0x0000002300087202 */ /* 0x000fd20000000f00 */
[----:B------:R-:W-:Y:S05]  /*46f0*/  WARPSYNC.COLLECTIVE R20, `(.L_x_60) ;  /* 0x0000000014087348 */ /* 0x000fea0003c00000 */
[----:B------:R0:W1:Y:S02]  /*4700*/  SHFL.DOWN P3, R25, R8, R9, R22 ;  /* 0x0800000908197389 */ /* 0x0000640000060016 */
[----:B01----:R-:W-:Y:S05]  /*4710*/  ENDCOLLECTIVE ;  /* 0x000000000000791b */ /* 0x003fea0003800000 */
.L_x_60:
[----:B------:R-:W-:Y:S02]  /*4720*/  HFMA2 R9, -RZ, RZ, 0, 4.76837158203125e-07 ;  /* 0x00000008ff097431 */ /* 0x000fe400000001ff */
[----:B------:R-:W-:-:S04]  /*4730*/  FMUL R18, R25, R27 ;  /* 0x0000001b19127220 */ /* 0x000fc80000400000 */
[----:B------:R-:W-:Y:S01]  /*4740*/  @!P1 FFMA R35, R35, R28, -R18 ;  /* 0x0000001c23239223 */ /* 0x000fe20000000812 */
[----:B------:R-:W-:-:S04]  /*4750*/  ISETP.GT.AND P1, PT, R21, R22, PT ;  /* 0x000000161500720c */ /* 0x000fc80003f24270 */
[----:B------:R-:W-:-:S09]  /*4760*/  MOV R8, R35 ;  /* 0x0000002300087202 */ /* 0x000fd20000000f00 */
[----:B------:R-:W-:Y:S05]  /*4770*/  WARPSYNC.COLLECTIVE R20, `(.L_x_61) ;  /* 0x0000000014087348 */ /* 0x000fea0003c00000 */
[----:B------:R0:W1:Y:S02]  /*4780*/  SHFL.DOWN P3, R25, R8, R9, R22 ;  /* 0x0800000908197389 */ /* 0x0000640000060016 */
[----:B01----:R-:W-:Y:S05]  /*4790*/  ENDCOLLECTIVE ;  /* 0x000000000000791b */ /* 0x003fea0003800000 */
.L_x_61:
[----:B------:R-:W-:Y:S02]  /*47a0*/  HFMA2 R9, -RZ, RZ, 0, 9.5367431640625e-07 ;  /* 0x00000010ff097431 */ /* 0x000fe400000001ff */
[----:B------:R-:W-:-:S04]  /*47b0*/  FMUL R18, R25, R27 ;  /* 0x0000001b19127220 */ /* 0x000fc80000400000 */
[----:B------:R-:W-:Y:S01]  /*47c0*/  @!P1 FFMA R35, R35, R28, -R18 ;  /* 0x0000001c23239223 */ /* 0x000fe20000000812 */
[----:B------:R-:W-:-:S04]  /*47d0*/  ISETP.GT.AND P1, PT, R17, R22, PT ;  /* 0x000000161100720c */ /* 0x000fc80003f24270 */
[----:B------:R-:W-:-:S09]  /*47e0*/  MOV R8, R35 ;  /* 0x0000002300087202 */ /* 0x000fd20000000f00 */
[----:B------:R-:W-:Y:S05]  /*47f0*/  WARPSYNC.COLLECTIVE R20, `(.L_x_62) ;  /* 0x0000000014087348 */ /* 0x000fea0003c00000 */
[----:B------:R0:W1:Y:S02]  /*4800*/  SHFL.DOWN P3, R25, R8, R9, R22 ;  /* 0x0800000908197389 */ /* 0x0000640000060016 */
[----:B01----:R-:W-:Y:S05]  /*4810*/  ENDCOLLECTIVE ;  /* 0x000000000000791b */ /* 0x003fea0003800000 */
.L_x_62:
[----:B------:R-:W-:Y:S05]  /*4820*/  WARPSYNC.COLLECTIVE R20, `(.L_x_63) ;  /* 0x0000000014087348 */ /* 0x000fea0003c00000 */
[----:B------:R-:W-:Y:S01]  /*4830*/  VOTE.ALL P0, P0 ;  /* 0x0000000000ff7806 */ /* 0x000fe20000000000 */
[----:B------:R-:W-:-:S12]  /*4840*/  ENDCOLLECTIVE ;  /* 0x000000000000791b */ /* 0x000fd80003800000 */
.L_x_63:
[----:B------:R-:W0:Y:S01]  /*4850*/  LDC.64 R8, c[0x0][0x390] ;  /* 0x0000e400ff087b82 */ /* 0x000e220000000a00 */
[----:B------:R-:W-:-:S04]  /*4860*/  FMUL R18, R25, R27 ;  /* 0x0000001b19127220 */ /* 0x000fc80000400000 */
[----:B------:R-:W-:-:S05]  /*4870*/  @!P1 FFMA R35, R35, R28, -R18 ;  /* 0x0000001c23239223 */ /* 0x000fca0000000812 */
[----:B------:R-:W-:Y:S02]  /*4880*/  MOV R30, R35 ;  /* 0x00000023001e7202 */ /* 0x000fe40000000f00 */
[----:B0-----:R-:W-:-:S05]  /*4890*/  IADD3 R26, P1, PT, R8, 0x100, RZ ;  /* 0x00000100081a7810 */ /* 0x001fca0007f3e0ff */
[----:B------:R-:W-:Y:S01]  /*48a0*/  IMAD.X R29, RZ, RZ, R9, P1 ;  /* 0x000000ffff1d7224 */ /* 0x000fe200008e0609 */
[----:B------:R-:W-:Y:S07]  /*48b0*/  BRA `(.L_x_64) ;  /* 0xffffffcc00007947 */ /* 0x000fee000383ffff */
.L_x_15:
[----:B------:R-:W-:Y:S01]  /*48c0*/  BSSY B1, `(.L_x_65) ;  /* 0x0000006000017945 */ /* 0x000fe20003800000 */
[----:B------:R-:W-:Y:S02]  /*48d0*/  PLOP3.LUT P0, PT, P0, PT, PT, 0x8, 0x80 ;  /* 0x000000000080781c */ /* 0x000fe4000070e170 */
[----:B------:R-:W-:-:S11]  /*48e0*/  MOV R20, 0xffffffff ;  /* 0xffffffff00147802 */ /* 0x000fd60000000f00 */
[----:B------:R-:W-:Y:S05]  /*48f0*/  WARPSYNC.COLLECTIVE R20, `(.L_x_66) ;  /* 0x0000000014087348 */ /* 0x000fea0003c00000 */
[----:B------:R-:W-:Y:S01]  /*4900*/  VOTE.ANY P0, P0 ;  /* 0x0000000000ff7806 */ /* 0x000fe20000000100 */
[----:B------:R-:W-:-:S12]  /*4910*/  ENDCOLLECTIVE ;  /* 0x000000000000791b */ /* 0x000fd80003800000 */
.L_x_66:
[----:B------:R-:W-:Y:S05]  /*4920*/  BSYNC B1 ;  /* 0x0000000000017941 */ /* 0x000fea0003800000 */
.L_x_65:
[----:B------:R-:W-:Y:S05]  /*4930*/  BRA `(.L_x_67) ;  /* 0xffffffcc00087947 */ /* 0x000fea000383ffff */
.L_x_19:
[----:B------:R-:W-:Y:S01]  /*4940*/  BSSY B1, `(.L_x_68) ;  /* 0x0000006000017945 */ /* 0x000fe20003800000 */
[----:B------:R-:W-:Y:S02]  /*4950*/  PLOP3.LUT P0, PT, P0, PT, PT, 0x8, 0x80 ;  /* 0x000000000080781c */ /* 0x000fe4000070e170 */
[----:B------:R-:W-:-:S11]  /*4960*/  MOV R20, 0xffffffff ;  /* 0xffffffff00147802 */ /* 0x000fd60000000f00 */
[----:B------:R-:W-:Y:S05]  /*4970*/  WARPSYNC.COLLECTIVE R20, `(.L_x_69) ;  /* 0x0000000014087348 */ /* 0x000fea0003c00000 */
[----:B------:R-:W-:Y:S01]  /*4980*/  VOTE.ANY P0, P0 ;  /* 0x0000000000ff7806 */ /* 0x000fe20000000100 */
[----:B------:R-:W-:-:S12]  /*4990*/  ENDCOLLECTIVE ;  /* 0x000000000000791b */ /* 0x000fd80003800000 */
.L_x_69:
[----:B------:R-:W-:Y:S05]  /*49a0*/  BSYNC B1 ;  /* 0x0000000000017941 */ /* 0x000fea0003800000 */
.L_x_68:
[----:B------:R-:W-:Y:S05]  /*49b0*/  BRA `(.L_x_70) ;  /* 0xffffffcc001c7947 */ /* 0x000fea000383ffff */
.L_x_21:
[----:B------:R-:W-:Y:S01]  /*49c0*/  BSSY B1, `(.L_x_71) ;  /* 0x0000007000017945 */ /* 0x000fe20003800000 */
[----:B------:R-:W-:Y:S01]  /*49d0*/  ISETP.NE.AND P0, PT, R18, 0x65, PT ;  /* 0x000000651200780c */ /* 0x000fe20003f05270 */
[----:B------:R-:W-:Y:S01]  /*49e0*/  IMAD.MOV.U32 R20, RZ, RZ, -0x1 ;  /* 0xffffffffff147424 */ /* 0x000fe200078e00ff */
[----:B------:R-:W-:-:S13]  /*49f0*/  PLOP3.LUT P3, PT, P1, PT, PT, 0x8, 0x80 ;  /* 0x000000000080781c */ /* 0x000fda0000f6e170 */
[----:B------:R-:W-:Y:S05]  /*4a00*/  WARPSYNC.COLLECTIVE R20, `(.L_x_72) ;  /* 0x0000000014087348 */ /* 0x000fea0003c00000 */
[----:B------:R-:W-:Y:S01]  /*4a10*/  VOTE.ANY R20, PT, P3 ;  /* 0x0000000000147806 */ /* 0x000fe200018e0100 */
[----:B------:R-:W-:Y:S06]  /*4a20*/  ENDCOLLECTIVE ;  /* 0x000000000000791b */ /* 0x000fec0003800000 */
.L_x_72:
[----:B------:R-:W-:Y:S05]  /*4a30*/  BSYNC B1 ;  /* 0x0000000000017941 */ /* 0x000fea0003800000 */
.L_x_71:
[----:B------:R-:W0:Y:S01]  /*4a40*/  S2R R8, SR_GEMASK ;  /* 0x0000000000087919 */ /* 0x000e220000003c00 */
[----:B------:R-:W-:Y:S01]  /*4a50*/  IADD3 R10, PT, PT, R10, -0x20, RZ ;  /* 0xffffffe00a0a7810 */ /* 0x000fe20007ffe0ff */
[----:B------:R-:W1:Y:S01]  /*4a60*/  S2R R27, SR_LANEID ;  /* 0x00000000001b7919 */ /* 0x000e620000000000 */
[----:B0-----:R-:W-:Y:S02]  /*4a70*/  LOP3.LUT R20, R20, 0x80000000, R8, 0xec, !PT ;  /* 0x8000000014147812 */ /* 0x001fe400078eec08 */
[----:B------:R-:W-:Y:S02]  /*4a80*/  MOV R8, R19 ;  /* 0x0000001300087202 */ /* 0x000fe40000000f00 */
[----:B------:R-:W-:-:S04]  /*4a90*/  IADD3 R9, PT, PT, R20, -0x1, RZ ;  /* 0xffffffff14097810 */ /* 0x000fc80007ffe0ff */
[----:B------:R-:W-:Y:S01]  /*4aa0*/  LOP3.LUT R18, R20, R9, RZ, 0xc, !PT ;  /* 0x0000000914127212 */ /* 0x000fe200078e0cff */
[----:B------:R-:W-:Y:S02]  /*4ab0*/  HFMA2 R9, -RZ, RZ, 0, 5.9604644775390625e-08 ;  /* 0x00000001ff097431 */ /* 0x000fe400000001ff */
[----:B------:R-:W-:Y:S01]  /*4ac0*/  IMAD.MOV.U32 R20, RZ, RZ, -0x1 ;  /* 0xffffffffff147424 */ /* 0x000fe200078e00ff */
[----:B-1----:R0:W2:Y:S06]  /*4ad0*/  POPC R22, R18 ;  /* 0x0000001200167309 */ /* 0x0020ac0000000000 */
[----:B0-2---:R-:W-:Y:S05]  /*4ae0*/  WARPSYNC.COLLECTIVE R20, `(.L_x_73) ;  /* 0x0000000014087348 */ /* 0x005fea0003c00000 */
[----:B--2---:R1:W2:Y:S02]  /*4af0*/  SHFL.DOWN P3, R25, R8, R9, R22 ;  /* 0x0800000908197389 */ /* 0x0042a40000060016 */
[----:B012---:R-:W-:Y:S05]  /*4b00*/  ENDCOLLECTIVE ;  /* 0x000000000000791b */ /* 0x007fea0003800000 */
.L_x_73:
[----:B------:R-:W0:Y:S01]  /*4b10*/  LDCU UR5, c[0x0][0x3a0] ;  /* 0x00007400ff0577ac */ /* 0x000e220008000800 */
[----:B------:R-:W-:Y:S01]  /*4b20*/  ISETP.GE.AND P1, PT, R27, R22, PT ;  /* 0x000000161b00720c */ /* 0x000fe20003f26270 */
[----:B------:R-:W1:Y:S01]  /*4b30*/  LDCU UR6, c[0x0][0x39c] ;  /* 0x00007380ff0677ac */ /* 0x000e620008000800 */
[----:B------:R-:W-:Y:S01]  /*4b40*/  IMAD.MOV.U32 R9, RZ, RZ, 0x2 ;  /* 0x00000002ff097424 */ /* 0x000fe200078e00ff */
[----:B0-----:R-:W-:Y:S02]  /*4b50*/  MOV R27, UR5 ;  /* 0x00000005001b7c02 */ /* 0x001fe40008000f00 */
[----:B-1----:R-:W-:-:S03]  /*4b60*/  MOV R28, UR6 ;  /* 0x00000006001c7c02 */ /* 0x002fc60008000f00 */
[----:B------:R-:W-:-:S05]  /*4b70*/  FMUL R18, R25, R27 ;  /* 0x0000001b19127220 */ /* 0x000fca0000400000 */
[----:B------:R-:W-:Y:S01]  /*4b80*/  @!P1 FFMA R19, R19, R28, -R18 ;  /* 0x0000001c13139223 */ /* 0x000fe20000000812 */
[----:B------:R-:W-:-:S04]  /*4b90*/  ISETP.GT.AND P1, PT, R24, R22, PT ;  /* 0x000000161800720c */ /* 0x000fc80003f24270 */
[----:B------:R-:W-:-:S09]  /*4ba0*/  MOV R8, R19 ;  /* 0x0000001300087202 */ /* 0x000fd20000000f00 */
[----:B------:R-:W-:Y:S05]  /*4bb0*/  WARPSYNC.COLLECTIVE R20, `(.L_x_74) ;  /* 0x0000000014087348 */ /* 0x000fea0003c00000 */
[----:B------:R0:W1:Y:S02]  /*4bc0*/  SHFL.DOWN P3, R25, R8, R9, R22 ;  /* 0x0800000908197389 */ /* 0x0000640000060016 */
[----:B01----:R-:W-:Y:S05]  /*4bd0*/  ENDCOLLECTIVE ;  /* 0x000000000000791b */ /* 0x003fea0003800000 */
.L_x_74:
[----:B------:R-:W-:Y:S02]  /*4be0*/  HFMA2 R9, -RZ, RZ, 0, 2.384185791015625e-07 ;  /* 0x00000004ff097431 */ /* 0x000fe400000001ff */
[----:B------:R-:W-:-:S04]  /*4bf0*/  FMUL R18, R25, R27 ;  /* 0x0000001b19127220 */ /* 0x000fc80000400000 */
[----:B------:R-:W-:Y:S01]  /*4c00*/  @!P1 FFMA R19, R19, R28, -R18 ;  /* 0x0000001c13139223 */ /* 0x000fe20000000812 */
[----:B------:R-:W-:-:S04]  /*4c10*/  ISETP.GT.AND P1, PT, R23, R22, PT ;  /* 0x000000161700720c */ /* 0x000fc80003f24270 */
[----:B------:R-:W-:-:S09]  /*4c20*/  MOV R8, R19 ;  /* 0x0000001300087202 */ /* 0x000fd20000000f00 */
[----:B------:R-:W-:Y:S05]  /*4c30*/  WARPSYNC.COLLECTIVE R20, `(.L_x_75) ;  /* 0x0000000014087348 */ /* 0x000fea0003c00000 */
[----:B------:R0:W1:Y:S02]  /*4c40*/  SHFL.DOWN P3, R25, R8, R9, R22 ;  /* 0x0800000908197389 */ /* 0x0000640000060016 */
[----:B01----:R-:W-:Y:S05]  /*4c50*/  ENDCOLLECTIVE ;  /* 0x000000000000791b */ /* 0x003fea0003800000 */
.L_x_75:
        /* <DEDUP_REMOVED lines=8> */
.L_x_76:
        /* <DEDUP_REMOVED lines=8> */
.L_x_77:
[----:B------:R-:W-:Y:S05]  /*4d60*/  WARPSYNC.COLLECTIVE R20, `(.L_x_78) ;  /* 0x0000000014087348 */ /* 0x000fea0003c00000 */
[----:B------:R-:W-:Y:S01]  /*4d70*/  VOTE.ALL P0, P0 ;  /* 0x0000000000ff7806 */ /* 0x000fe20000000000 */
[----:B------:R-:W-:-:S12]  /*4d80*/  ENDCOLLECTIVE ;  /* 0x000000000000791b */ /* 0x000fd80003800000 */
.L_x_78:
[----:B------:R-:W-:-:S04]  /*4d90*/  FMUL R18, R25, R27 ;  /* 0x0000001b19127220 */ /* 0x000fc80000400000 */
[----:B------:R-:W-:-:S04]  /*4da0*/  @!P1 FFMA R19, R19, R28, -R18 ;  /* 0x0000001c13139223 */ /* 0x000fc80000000812 */
[----:B------:R-:W-:-:S04]  /*4db0*/  FMUL R19, R19, R27 ;  /* 0x0000001b13137220 */ /* 0x000fc80000400000 */
[----:B------:R-:W-:Y:S01]  /*4dc0*/  FFMA R30, R30, R28, -R19 ;  /* 0x0000001c1e1e7223 */ /* 0x000fe20000000813 */
[----:B------:R-:W-:Y:S06]  /*4dd0*/  BRA `(.L_x_79) ;  /* 0xffffffc800b47947 */ /* 0x000fec000383ffff */
.L_x_32:
[----:B------:R-:W-:Y:S01]  /*4de0*/  BSSY B0, `(.L_x_80) ;  /* 0x0000006000007945 */ /* 0x000fe20003800000 */
[----:B------:R-:W-:Y:S01]  /*4df0*/  PLOP3.LUT P0, PT, P0, PT, PT, 0x8, 0x80 ;  /* 0x000000000080781c */ /* 0x000fe2000070e170 */
[----:B------:R-:W-:-:S12]  /*4e00*/  IMAD.MOV.U32 R20, RZ, RZ, -0x1 ;  /* 0xffffffffff147424 */ /* 0x000fd800078e00ff */
[----:B------:R-:W-:Y:S05]  /*4e10*/  WARPSYNC.COLLECTIVE R20, `(.L_x_81) ;  /* 0x0000000014087348 */ /* 0x000fea0003c00000 */
[----:B------:R-:W-:Y:S01]  /*4e20*/  VOTE.ANY P0, P0 ;  /* 0x0000000000ff7806 */ /* 0x000fe20000000100 */
[----:B------:R-:W-:-:S12]  /*4e30*/  ENDCOLLECTIVE ;  /* 0x000000000000791b */ /* 0x000fd80003800000 */
.L_x_81:
[----:B------:R-:W-:Y:S05]  /*4e40*/  BSYNC B0 ;  /* 0x0000000000007941 */ /* 0x000fea0003800000 */
.L_x_80:
[----:B------:R-:W-:Y:S05]  /*4e50*/  BRA `(.L_x_82) ;  /* 0xffffffe400107947 */ /* 0x000fea000383ffff */
.L_x_36:
[----:B------:R-:W-:Y:S01]  /*4e60*/  BSSY B0, `(.L_x_83) ;  /* 0x0000006000007945 */ /* 0x000fe20003800000 */
[----:B------:R-:W-:Y:S02]  /*4e70*/  PLOP3.LUT P0, PT, P0, PT, PT, 0x8, 0x80 ;  /* 0x000000000080781c */ /* 0x000fe4000070e170 */
[----:B------:R-:W-:-:S11]  /*4e80*/  MOV R20, 0xffffffff ;  /* 0xffffffff00147802 */ /* 0x000fd60000000f00 */
[----:B------:R-:W-:Y:S05]  /*4e90*/  WARPSYNC.COLLECTIVE R20, `(.L_x_84) ;  /* 0x0000000014087348 */ /* 0x000fea0003c00000 */
[----:B------:R-:W-:Y:S01]  /*4ea0*/  VOTE.ANY P0, P0 ;  /* 0x0000000000ff7806 */ /* 0x000fe20000000100 */
[----:B------:R-:W-:-:S12]  /*4eb0*/  ENDCOLLECTIVE ;  /* 0x000000000000791b */ /* 0x000fd80003800000 */
.L_x_84:
[----:B------:R-:W-:Y:S05]  /*4ec0*/  BSYNC B0 ;  /* 0x0000000000007941 */ /* 0x000fea0003800000 */
.L_x_83:
[----:B------:R-:W-:Y:S05]  /*4ed0*/  BRA `(.L_x_85) ;  /* 0xffffffe400207947 */ /* 0x000fea000383ffff */
.L_x_38:
[----:B------:R-:W0:Y:S01]  /*4ee0*/  S2R R9, SR_GEMASK ;  /* 0x0000000000097919 */ /* 0x000e220000003c00 */
[----:B------:R-:W-:Y:S01]  /*4ef0*/  BSSY B0, `(.L_x_86) ;  /* 0x0000007000007945 */ /* 0x000fe20003800000 */
[----:B------:R-:W-:Y:S02]  /*4f00*/  ISETP.NE.AND P0, PT, R8, 0x65, PT ;  /* 0x000000650800780c */ /* 0x000fe40003f05270 */
[----:B------:R-:W-:Y:S02]  /*4f10*/  PLOP3.LUT P3, PT, P3, PT, PT, 0x8, 0x80 ;  /* 0x000000000080781c */ /* 0x000fe40001f6e170 */
[----:B------:R-:W-:-:S11]  /*4f20*/  MOV R20, 0xffffffff ;  /* 0xffffffff00147802 */ /* 0x000fd60000000f00 */
[----:B0-2---:R-:W-:Y:S05]  /*4f30*/  WARPSYNC.COLLECTIVE R20, `(.L_x_87) ;  /* 0x0000000014087348 */ /* 0x005fea0003c00000 */
[----:B------:R-:W-:Y:S01]  /*4f40*/  VOTE.ANY R20, PT, P3 ;  /* 0x0000000000147806 */ /* 0x000fe200018e0100 */
[----:B0-2---:R-:W-:Y:S06]  /*4f50*/  ENDCOLLECTIVE ;  /* 0x000000000000791b */ /* 0x005fec0003800000 */
.L_x_87:
[----:B------:R-:W-:Y:S05]  /*4f60*/  BSYNC B0 ;  /* 0x0000000000007941 */ /* 0x000fea0003800000 */
.L_x_86:
[----:B------:R-:W-:Y:S01]  /*4f70*/  LOP3.LUT R20, R20, 0x80000000, R9, 0xec, !PT ;  /* 0x8000000014147812 */ /* 0x000fe200078eec09 */
[----:B------:R-:W-:Y:S02]  /*4f80*/  IMAD.MOV.U32 R8, RZ, RZ, R35 ;  /* 0x000000ffff087224 */ /* 0x000fe400078e0023 */
[----:B------:R-:W-:Y:S01]  /*4f90*/  IMAD.MOV.U32 R28, RZ, RZ, R23 ;  /* 0x000000ffff1c7224 */ /* 0x000fe200078e0017 */
[C---:B------:R-:W-:Y:S02]  /*4fa0*/  IADD3 R9, PT, PT, R20.reuse, -0x1, RZ ;  /* 0xffffffff14097810 */ /* 0x040fe40007ffe0ff */
[----:B------:R-:W-:Y:S02]  /*4fb0*/  IADD3 R23, PT, PT, R5, 0x2, RZ ;  /* 0x0000000205177810 */ /* 0x000fe40007ffe0ff */
[----:B------:R-:W-:Y:S01]  /*4fc0*/  LOP3.LUT R26, R20, R9, RZ, 0xc, !PT ;  /* 0x00000009141a7212 */ /* 0x000fe200078e0cff */
[----:B------:R-:W-:Y:S01]  /*4fd0*/  HFMA2 R9, -RZ, RZ, 0, 5.9604644775390625e-08 ;  /* 0x00000001ff097431 */ /* 0x000fe200000001ff */
[----:B------:R-:W-:-:S02]  /*4fe0*/  MOV R20, 0xffffffff ;  /* 0xffffffff00147802 */ /* 0x000fc40000000f00 */
[----:B------:R0:W1:Y:S05]  /*4ff0*/  POPC R22, R26 ;  /* 0x0000001a00167309 */ /* 0x00006a0000000000 */
[----:B01----:R-:W-:Y:S05]  /*5000*/  WARPSYNC.COLLECTIVE R20, `(.L_x_88) ;  /* 0x0000000014087348 */ /* 0x003fea0003c00000 */
[----:B-1----:R1:W2:Y:S02]  /*5010*/  SHFL.DOWN P3, R25, R8, R9, R22 ;  /* 0x0800000908197389 */ /* 0x0022a40000060016 */
[----:B012---:R-:W-:Y:S05]  /*5020*/  ENDCOLLECTIVE ;  /* 0x000000000000791b */ /* 0x007fea0003800000 */
.L_x_88:
[----:B------:R-:W0:Y:S01]  /*5030*/  LDCU UR5, c[0x0][0x3a0] ;  /* 0x00007400ff0577ac */ /* 0x000e220008000800 */
[----:B------:R-:W-:Y:S01]  /*5040*/  HFMA2 R9, -RZ, RZ, 0, 1.1920928955078125e-07 ;  /* 0x00000002ff097431 */ /* 0x000fe200000001ff */
[----:B0-----:R-:W-:Y:S02]  /*5050*/  MOV R27, UR5 ;  /* 0x00000005001b7c02 */ /* 0x001fe40008000f00 */
[----:B------:R-:W-:-:S03]  /*5060*/  ISETP.GE.AND P3, PT, R5, R22, PT ;  /* 0x000000160500720c */ /* 0x000fc60003f66270 */
[----:B------:R-:W-:-:S10]  /*5070*/  FMUL R26, R25, R27 ;  /* 0x0000001b191a7220 */ /* 0x000fd40000400000 */
[----:B------:R-:W-:-:S05]  /*5080*/  @!P3 FFMA R35, R35, R28, -R26 ;  /* 0x0000001c2323b223 */ /* 0x000fca000000081a */
[----:B------:R-:W-:-:S07]  /*5090*/  MOV R8, R35 ;  /* 0x0000002300087202 */ /* 0x000fce0000000f00 */
[----:B------:R-:W-:Y:S05]  /*50a0*/  WARPSYNC.COLLECTIVE R20, `(.L_x_89) ;  /* 0x0000000014087348 */ /* 0x000fea0003c00000 */
[----:B------:R0:W1:Y:S02]  /*50b0*/  SHFL.DOWN P3, R25, R8, R9, R22 ;  /* 0x0800000908197389 */ /* 0x0000640000060016 */
[----:B01----:R-:W-:Y:S05]  /*50c0*/  ENDCOLLECTIVE ;  /* 0x000000000000791b */ /* 0x003fea0003800000 */
.L_x_89:
[----:B------:R-:W-:Y:S02]  /*50d0*/  MOV R9, 0x4 ;  /* 0x0000000400097802 */ /* 0x000fe40000000f00 */
[----:B------:R-:W-:Y:S01]  /*50e0*/  ISETP.GT.AND P3, PT, R23, R22, PT ;  /* 0x000000161700720c */ /* 0x000fe20003f64270 */
[----:B------:R-:W-:Y:S01]  /*50f0*/  FMUL R26, R25, R27 ;  /* 0x0000001b191a7220 */ /* 0x000fe20000400000 */
[----:B------:R-:W-:-:S11]  /*5100*/  IADD3 R23, PT, PT, R5, 0x4, RZ ;  /* 0x0000000405177810 */ /* 0x000fd60007ffe0ff */
[----:B------:R-:W-:-:S04]  /*5110*/  @!P3 FFMA R35, R35, R28, -R26 ;  /* 0x0000001c2323b223 */ /* 0x000fc8000000081a */
[----:B------:R-:W-:-:S07]  /*5120*/  IMAD.MOV.U32 R8, RZ, RZ, R35 ;  /* 0x000000ffff087224 */ /* 0x000fce00078e0023 */
[----:B------:R-:W-:Y:S05]  /*5130*/  WARPSYNC.COLLECTIVE R20, `(.L_x_90) ;  /* 0x0000000014087348 */ /* 0x000fea0003c00000 */
[----:B------:R0:W1:Y:S02]  /*5140*/  SHFL.DOWN P3, R25, R8, R9, R22 ;  /* 0x0800000908197389 */ /* 0x0000640000060016 */
[----:B01----:R-:W-:Y:S05]  /*5150*/  ENDCOLLECTIVE ;  /* 0x000000000000791b */ /* 0x003fea0003800000 */
.L_x_90:
[----:B------:R-:W-:Y:S01]  /*5160*/  IMAD.MOV.U32 R9, RZ, RZ, 0x8 ;  /* 0x00000008ff097424 */ /* 0x000fe200078e00ff */
[----:B------:R-:W-:Y:S01]  /*5170*/  ISETP.GT.AND P3, PT, R23, R22, PT ;  /* 0x000000161700720c */ /* 0x000fe20003f64270 */
[----:B------:R-:W-:Y:S01]  /*5180*/  FMUL R26, R25, R27 ;  /* 0x0000001b191a7220 */ /* 0x000fe20000400000 */
[----:B------:R-:W-:-:S11]  /*5190*/  IADD3 R23, PT, PT, R5, 0x8, RZ ;  /* 0x0000000805177810 */ /* 0x000fd60007ffe0ff */
[----:B------:R-:W-:-:S05]  /*51a0*/  @!P3 FFMA R35, R35, R28, -R26 ;  /* 0x0000001c2323b223 */ /* 0x000fca000000081a */
[----:B------:R-:W-:-:S07]  /*51b0*/  MOV R8, R35 ;  /* 0x0000002300087202 */ /* 0x000fce0000000f00 */
[----:B------:R-:W-:Y:S05]  /*51c0*/  WARPSYNC.COLLECTIVE R20, `(.L_x_91) ;  /* 0x0000000014087348 */ /* 0x000fea0003c00000 */
[----:B------:R0:W1:Y:S02]  /*51d0*/  SHFL.DOWN P3, R25, R8, R9, R22 ;  /* 0x0800000908197389 */ /* 0x0000640000060016 */
[----:B01----:R-:W-:Y:S05]  /*51e0*/  ENDCOLLECTIVE ;  /* 0x000000000000791b */ /* 0x003fea0003800000 */
.L_x_91:
[----:B------:R-:W-:Y:S01]  /*51f0*/  HFMA2 R9, -RZ, RZ, 0, 9.5367431640625e-07 ;  /* 0x00000010ff097431 */ /* 0x000fe200000001ff */
[----:B------:R-:W-:Y:S01]  /*5200*/  ISETP.GT.AND P3, PT, R23, R22, PT ;  /* 0x000000161700720c */ /* 0x000fe20003f64270 */
[----:B------:R-:W-:Y:S01]  /*5210*/  FMUL R26, R25, R27 ;  /* 0x0000001b191a7220 */ /* 0x000fe20000400000 */
[----:B------:R-:W-:-:S11]  /*5220*/  VIADD R23, R5, 0x10 ;  /* 0x0000001005177836 */ /* 0x000fd60000000000 */
[----:B------:R-:W-:-:S05]  /*5230*/  @!P3 FFMA R35, R35, R28, -R26 ;  /* 0x0000001c2323b223 */ /* 0x000fca000000081a */
[----:B------:R-:W-:-:S07]  /*5240*/  MOV R8, R35 ;  /* 0x0000002300087202 */ /* 0x000fce0000000f00 */
[----:B------:R-:W-:Y:S05]  /*5250*/  WARPSYNC.COLLECTIVE R20, `(.L_x_92) ;  /* 0x0000000014087348 */ /* 0x000fea0003c00000 */
[----:B------:R0:W1:Y:S02]  /*5260*/  SHFL.DOWN P3, R25, R8, R9, R22 ;  /* 0x0800000908197389 */ /* 0x0000640000060016 */
[----:B01----:R-:W-:Y:S05]  /*5270*/  ENDCOLLECTIVE ;  /* 0x000000000000791b */ /* 0x003fea0003800000 */
.L_x_92:
[----:B------:R-:W-:Y:S05]  /*5280*/  WARPSYNC.COLLECTIVE R20, `(.L_x_93) ;  /* 0x0000000014087348 */ /* 0x000fea0003c00000 */
[----:B------:R-:W-:Y:S01]  /*5290*/  VOTE.ALL P0, P0 ;  /* 0x0000000000ff7806 */ /* 0x000fe20000000000 */
[----:B------:R-:W-:-:S12]  /*52a0*/  ENDCOLLECTIVE ;  /* 0x000000000000791b */ /* 0x000fd80003800000 */
.L_x_93:
[----:B------:R-:W-:Y:S01]  /*52b0*/  ISETP.GT.AND P3, PT, R23, R22, PT ;  /* 0x000000161700720c */ /* 0x000fe20003f64270 */
[----:B------:R-:W-:-:S12]  /*52c0*/  FMUL R26, R25, R27 ;  /* 0x0000001b191a7220 */ /* 0x000fd80000400000 */
[----:B------:R-:W-:Y:S01]  /*52d0*/  @!P3 FFMA R35, R35, R28, -R26 ;  /* 0x0000001c2323b223 */ /* 0x000fe2000000081a */
[----:B------:R-:W-:-:S04]  /*52e0*/  IADD3 R23, P3, PT, R10, 0x100, RZ ;  /* 0x000001000a177810 */ /* 0x000fc80007f7e0ff */
[----:B------:R-:W-:Y:S02]  /*52f0*/  IADD3.X R29, PT, PT, RZ, R11, RZ, P3, !PT ;  /* 0x0000000bff1d7210 */ /* 0x000fe40001ffe4ff */
[----:B------:R-:W-:Y:S01]  /*5300*/  MOV R26, R35 ;  /* 0x00000023001a7202 */ /* 0x000fe20000000f00 */
[----:B------:R-:W-:Y:S06]  /*5310*/  BRA `(.L_x_94) ;  /* 0xffffffe000d47947 */ /* 0x000fec000383ffff */
.L_x_40:
[----:B------:R-:W-:Y:S01]  /*5320*/  BSSY B0, `(.L_x_95) ;  /* 0x0000006000007945 */ /* 0x000fe20003800000 */
[----:B------:R-:W-:Y:S02]  /*5330*/  PLOP3.LUT P0, PT, P0, PT, PT, 0x8, 0x80 ;  /* 0x000000000080781c */ /* 0x000fe4000070e170 */
[----:B------:R-:W-:-:S11]  /*5340*/  MOV R20, 0xffffffff ;  /* 0xffffffff00147802 */ /* 0x000fd60000000f00 */
[----:B------:R-:W-:Y:S05]  /*5350*/  WARPSYNC.COLLECTIVE R20, `(.L_x_96) ;  /* 0x0000000014087348 */ /* 0x000fea0003c00000 */
[----:B------:R-:W-:Y:S01]  /*5360*/  VOTE.ANY P0, P0 ;  /* 0x0000000000ff7806 */ /* 0x000fe20000000100 */
[----:B------:R-:W-:-:S12]  /*5370*/  ENDCOLLECTIVE ;  /* 0x000000000000791b */ /* 0x000fd80003800000 */
.L_x_96:
[----:B------:R-:W-:Y:S05]  /*5380*/  BSYNC B0 ;  /* 0x0000000000007941 */ /* 0x000fea0003800000 */
.L_x_95:
[----:B------:R-:W-:Y:S05]  /*5390*/  BRA `(.L_x_97) ;  /* 0xffffffe000dc7947 */ /* 0x000fea000383ffff */
.L_x_44:
[----:B------:R-:W-:Y:S01]  /*53a0*/  BSSY B0, `(.L_x_98) ;  /* 0x0000006000007945 */ /* 0x000fe20003800000 */
[----:B------:R-:W-:Y:S02]  /*53b0*/  PLOP3.LUT P0, PT, P0, PT, PT, 0x8, 0x80 ;  /* 0x000000000080781c */ /* 0x000fe4000070e170 */
[----:B------:R-:W-:-:S11]  /*53c0*/  MOV R20, 0xffffffff ;  /* 0xffffffff00147802 */ /* 0x000fd60000000f00 */
[----:B------:R-:W-:Y:S05]  /*53d0*/  WARPSYNC.COLLECTIVE R20, `(.L_x_99) ;  /* 0x0000000014087348 */ /* 0x000fea0003c00000 */
[----:B------:R-:W-:Y:S01]  /*53e0*/  VOTE.ANY P0, P0 ;  /* 0x0000000000ff7806 */ /* 0x000fe20000000100 */
[----:B------:R-:W-:-:S12]  /*53f0*/  ENDCOLLECTIVE ;  /* 0x000000000000791b */ /* 0x000fd80003800000 */
.L_x_99:
[----:B------:R-:W-:Y:S05]  /*5400*/  BSYNC B0 ;  /* 0x0000000000007941 */ /* 0x000fea0003800000 */
.L_x_98:
[----:B------:R-:W-:Y:S05]  /*5410*/  BRA `(.L_x_100) ;  /* 0xffffffe000ec7947 */ /* 0x000fea000383ffff */
.L_x_46:
[----:B------:R-:W-:Y:S01]  /*5420*/  BSSY B0, `(.L_x_101) ;  /* 0x0000007000007945 */ /* 0x000fe20003800000 */
[----:B------:R-:W-:Y:S01]  /*5430*/  ISETP.NE.AND P0, PT, R10, 0x65, PT ;  /* 0x000000650a00780c */ /* 0x000fe20003f05270 */
[----:B------:R-:W-:Y:S01]  /*5440*/  IMAD.MOV.U32 R20, RZ, RZ, -0x1 ;  /* 0xffffffffff147424 */ /* 0x000fe200078e00ff */
[----:B------:R-:W-:-:S13]  /*5450*/  PLOP3.LUT P3, PT, P3, PT, PT, 0x8, 0x80 ;  /* 0x000000000080781c */ /* 0x000fda0001f6e170 */
[----:B------:R-:W-:Y:S05]  /*5460*/  WARPSYNC.COLLECTIVE R20, `(.L_x_102) ;  /* 0x0000000014087348 */ /* 0x000fea0003c00000 */
[----:B------:R-:W-:Y:S01]  /*5470*/  VOTE.ANY R20, PT, P3 ;  /* 0x0000000000147806 */ /* 0x000fe200018e0100 */
[----:B------:R-:W-:Y:S06]  /*5480*/  ENDCOLLECTIVE ;  /* 0x000000000000791b */ /* 0x000fec0003800000 */
.L_x_102:
[----:B------:R-:W-:Y:S05]  /*5490*/  BSYNC B0 ;  /* 0x0000000000007941 */ /* 0x000fea0003800000 */
.L_x_101:
[----:B------:R-:W0:Y:S01]  /*54a0*/  S2R R8, SR_GEMASK ;  /* 0x0000000000087919 */ /* 0x000e220000003c00 */
[----:B------:R-:W-:Y:S02]  /*54b0*/  IADD3 R35, PT, PT, R5, 0x10, RZ ;  /* 0x0000001005237810 */ /* 0x000fe40007ffe0ff */
[----:B------:R-:W-:Y:S02]  /*54c0*/  IADD3 R30, PT, PT, R30, -0x20, RZ ;  /* 0xffffffe01e1e7810 */ /* 0x000fe40007ffe0ff */
[----:B0-----:R-:W-:Y:S02]  /*54d0*/  LOP3.LUT R20, R20, 0x80000000, R8, 0xec, !PT ;  /* 0x8000000014147812 */ /* 0x001fe400078eec08 */
[----:B------:R-:W-:Y:S02]  /*54e0*/  MOV R8, R11 ;  /* 0x0000000b00087202 */ /* 0x000fe40000000f00 */
[----:B------:R-:W-:-:S04]  /*54f0*/  IADD3 R9, PT, PT, R20, -0x1, RZ ;  /* 0xffffffff14097810 */ /* 0x000fc80007ffe0ff */
[----:B------:R-:W-:Y:S01]  /*5500*/  LOP3.LUT R10, R20, R9, RZ, 0xc, !PT ;  /* 0x00000009140a7212 */ /* 0x000fe200078e0cff */
[----:B------:R-:W-:Y:S01]  /*5510*/  HFMA2 R9, -RZ, RZ, 0, 5.9604644775390625e-08 ;  /* 0x00000001ff097431 */ /* 0x000fe200000001ff */
[----:B------:R-:W-:Y:S02]  /*5520*/  MOV R20, 0xffffffff ;  /* 0xffffffff00147802 */ /* 0x000fe40000000f00 */
[----:B------:R0:W1:Y:S05]  /*5530*/  POPC R22, R10 ;  /* 0x0000000a00167309 */ /* 0x00006a0000000000 */
[----:B01----:R-:W-:Y:S05]  /*5540*/  WARPSYNC.COLLECTIVE R20, `(.L_x_103) ;  /* 0x0000000014087348 */ /* 0x003fea0003c00000 */
[----:B-1----:R1:W2:Y:S02]  /*5550*/  SHFL.DOWN P3, R25, R8, R9, R22 ;  /* 0x0800000908197389 */ /* 0x0022a40000060016 */
[----:B012---:R-:W-:Y:S05]  /*5560*/  ENDCOLLECTIVE ;  /* 0x000000000000791b */ /* 0x007fea0003800000 */
.L_x_103:
[----:B------:R-:W0:Y:S01]  /*5570*/  LDCU UR5, c[0x0][0x3a0] ;  /* 0x00007400ff0577ac */ /* 0x000e220008000800 */
[----:B------:R-:W1:Y:S01]  /*5580*/  LDCU UR6, c[0x0][0x39c] ;  /* 0x00007380ff0677ac */ /* 0x000e620008000800 */
[----:B------:R-:W-:Y:S02]  /*5590*/  HFMA2 R9, -RZ, RZ, 0, 1.1920928955078125e-07 ;  /* 0x00000002ff097431 */ /* 0x000fe400000001ff */
[----:B0-----:R-:W-:Y:S01]  /*55a0*/  IMAD.U32 R27, RZ, RZ, UR5 ;  /* 0x00000005ff1b7e24 */ /* 0x001fe2000f8e00ff */
[----:B-1----:R-:W-:-:S03]  /*55b0*/  MOV R28, UR6 ;  /* 0x00000006001c7c02 */ /* 0x002fc60008000f00 */
[----:B------:R-:W-:Y:S01]  /*55c0*/  FMUL R10, R25, R27 ;  /* 0x0000001b190a7220 */ /* 0x000fe20000400000 */
[C---:B------:R-:W-:Y:S02]  /*55d0*/  ISETP.GE.AND P3, PT, R5.reuse, R22, PT ;  /* 0x000000160500720c */ /* 0x040fe40003f66270 */
[----:B------:R-:W-:-:S04]  /*55e0*/  IADD3 R25, PT, PT, R5, 0x2, RZ ;  /* 0x0000000205197810 */ /* 0x000fc80007ffe0ff */
[----:B------:R-:W-:-:S07]  /*55f0*/  ISETP.GT.AND P4, PT, R25, R22, PT ;  /* 0x000000161900720c */ /* 0x000fce0003f84270 */
[----:B------:R-:W-:-:S05]  /*5600*/  @!P3 FFMA R11, R11, R28, -R10 ;  /* 0x0000001c0b0bb223 */ /* 0x000fca000000080a */
[----:B------:R-:W-:-:S07]  /*5610*/  MOV R8, R11 ;  /* 0x0000000b00087202 */ /* 0x000fce0000000f00 */
[----:B------:R-:W-:Y:S05]  /*5620*/  WARPSYNC.COLLECTIVE R20, `(.L_x_104) ;  /* 0x0000000014087348 */ /* 0x000fea0003c00000 */
[----:B------:R0:W1:Y:S02]  /*5630*/  SHFL.DOWN P3, R25, R8, R9, R22 ;  /* 0x0800000908197389 */ /* 0x0000640000060016 */
[----:B01----:R-:W-:Y:S05]  /*5640*/  ENDCOLLECTIVE ;  /* 0x000000000000791b */ /* 0x003fea0003800000 */
.L_x_104:
[----:B------:R-:W-:Y:S02]  /*5650*/  HFMA2 R9, -RZ, RZ, 0, 2.384185791015625e-07 ;  /* 0x00000004ff097431 */ /* 0x000fe400000001ff */
[----:B------:R-:W-:Y:S01]  /*5660*/  FMUL R10, R25, R27 ;  /* 0x0000001b190a7220 */ /* 0x000fe20000400000 */
[----:B------:R-:W-:-:S03]  /*5670*/  VIADD R25, R5, 0x4 ;  /* 0x0000000405197836 */ /* 0x000fc60000000000 */
[----:B------:R-:W-:Y:S02]  /*5680*/  @!P4 FFMA R11, R11, R28, -R10 ;  /* 0x0000001c0b0bc223 */ /* 0x000fe4000000080a */
[----:B------:R-:W-:-:S03]  /*5690*/  ISETP.GT.AND P4, PT, R25, R22, PT ;  /* 0x000000161900720c */ /* 0x000fc60003f84270 */
[----:B------:R-:W-:-:S10]  /*56a0*/  MOV R8, R11 ;  /* 0x0000000b00087202 */ /* 0x000fd40000000f00 */
[----:B------:R-:W-:Y:S05]  /*56b0*/  WARPSYNC.COLLECTIVE R20, `(.L_x_105) ;  /* 0x0000000014087348 */ /* 0x000fea0003c00000 */
[----:B------:R0:W1:Y:S02]  /*56c0*/  SHFL.DOWN P3, R25, R8, R9, R22 ;  /* 0x0800000908197389 */ /* 0x0000640000060016 */
[----:B01----:R-:W-:Y:S05]  /*56d0*/  ENDCOLLECTIVE ;  /* 0x000000000000791b */ /* 0x003fea0003800000 */
.L_x_105:
[----:B------:R-:W-:Y:S02]  /*56e0*/  IMAD.MOV.U32 R9, RZ, RZ, 0x8 ;  /* 0x00000008ff097424 */ /* 0x000fe400078e00ff */
[----:B------:R-:W-:Y:S01]  /*56f0*/  FMUL R10, R25, R27 ;  /* 0x0000001b190a7220 */ /* 0x000fe20000400000 */
[----:B------:R-:W-:-:S03]  /*5700*/  IADD3 R25, PT, PT, R5, 0x8, RZ ;  /* 0x0000000805197810 */ /* 0x000fc60007ffe0ff */
[----:B------:R-:W-:Y:S01]  /*5710*/  @!P4 FFMA R11, R11, R28, -R10 ;  /* 0x0000001c0b0bc223 */ /* 0x000fe2000000080a */
[----:B------:R-:W-:-:S04]  /*5720*/  ISETP.GT.AND P4, PT, R25, R22, PT ;  /* 0x000000161900720c */ /* 0x000fc80003f84270 */
[----:B------:R-:W-:-:S09]  /*5730*/  MOV R8, R11 ;  /* 0x0000000b00087202 */ /* 0x000fd20000000f00 */
[----:B------:R-:W-:Y:S05]  /*5740*/  WARPSYNC.COLLECTIVE R20, `(.L_x_106) ;  /* 0x0000000014087348 */ /* 0x000fea0003c00000 */
[----:B------:R0:W1:Y:S02]  /*5750*/  SHFL.DOWN P3, R25, R8, R9, R22 ;  /* 0x0800000908197389 */ /* 0x0000640000060016 */
[----:B01----:R-:W-:Y:S05]  /*5760*/  ENDCOLLECTIVE ;  /* 0x000000000000791b */ /* 0x003fea0003800000 */
.L_x_106:
[----:B------:R-:W-:Y:S02]  /*5770*/  HFMA2 R9, -RZ, RZ, 0, 9.5367431640625e-07 ;  /* 0x00000010ff097431 */ /* 0x000fe400000001ff */
[----:B------:R-:W-:-:S04]  /*5780*/  FMUL R10, R25, R27 ;  /* 0x0000001b190a7220 */ /* 0x000fc80000400000 */
[----:B------:R-:W-:-:S05]  /*5790*/  @!P4 FFMA R11, R11, R28, -R10 ;  /* 0x0000001c0b0bc223 */ /* 0x000fca000000080a */
[----:B------:R-:W-:-:S07]  /*57a0*/  MOV R8, R11 ;  /* 0x0000000b00087202 */ /* 0x000fce0000000f00 */
[----:B------:R-:W-:Y:S05]  /*57b0*/  WARPSYNC.COLLECTIVE R20, `(.L_x_107) ;  /* 0x0000000014087348 */ /* 0x000fea0003c00000 */
[----:B------:R0:W1:Y:S02]  /*57c0*/  SHFL.DOWN P3, R25, R8, R9, R22 ;  /* 0x0800000908197389 */ /* 0x0000640000060016 */
[----:B01----:R-:W-:Y:S05]  /*57d0*/  ENDCOLLECTIVE ;  /* 0x000000000000791b */ /* 0x003fea0003800000 */
.L_x_107:
[----:B------:R-:W-:Y:S05]  /*57e0*/  WARPSYNC.COLLECTIVE R20, `(.L_x_108) ;  /* 0x0000000014087348 */ /* 0x000fea0003c00000 */
[----:B------:R-:W-:Y:S01]  /*57f0*/  VOTE.ALL P0, P0 ;  /* 0x0000000000ff7806 */ /* 0x000fe20000000000 */
[----:B------:R-:W-:-:S12]  /*5800*/  ENDCOLLECTIVE ;  /* 0x000000000000791b */ /* 0x000fd80003800000 */
.L_x_108:
[----:B------:R-:W-:Y:S01]  /*5810*/  ISETP.GT.AND P3, PT, R35, R22, PT ;  /* 0x000000162300720c */ /* 0x000fe20003f64270 */
[----:B------:R-:W-:-:S12]  /*5820*/  FMUL R10, R25, R27 ;  /* 0x0000001b190a7220 */ /* 0x000fd80000400000 */
[----:B------:R-:W-:-:S04]  /*5830*/  @!P3 FFMA R11, R11, R28, -R10 ;  /* 0x0000001c0b0bb223 */ /* 0x000fc8000000080a */
[----:B------:R-:W-:-:S04]  /*5840*/  FMUL R11, R11, R27 ;  /* 0x0000001b0b0b7220 */ /* 0x000fc80000400000 */
[----:B------:R-:W-:Y:S01]  /*5850*/  FFMA R26, R26, R28, -R11 ;  /* 0x0000001c1a1a7223 */ /* 0x000fe2000000080b */
[----:B------:R-:W-:Y:S06]  /*5860*/  BRA `(.L_x_109) ;  /* 0xffffffe000847947 */ /* 0x000fec000383ffff */
.L_x_110:
[----:B------:R-:W-:-:S00]  /*5870*/  BRA `(.L_x_110) ;  /* 0xfffffffc00fc7947 */ /* 0x000fc0000383ffff */
[----:B------:R-:W-:-:S00]  /*5880*/  NOP ;  /* 0x0000000000007918 */ /* 0x000fc00000000000 */
[----:B------:R-:W-:-:S00]  /*5890*/  NOP ;  /* 0x0000000000007918 */ /* 0x000fc00000000000 */
[----:B------:R-:W-:-:S00]  /*58a0*/  NOP ;  /* 0x0000000000007918 */ /* 0x000fc00000000000 */
[----:B------:R-:W-:-:S00]  /*58b0*/  NOP ;  /* 0x0000000000007918 */ /* 0x000fc00000000000 */
[----:B------:R-:W-:-:S00]  /*58c0*/  NOP ;  /* 0x0000000000007918 */ /* 0x000fc00000000000 */
[----:B------:R-:W-:-:S00]  /*58d0*/  NOP ;  /* 0x0000000000007918 */ /* 0x000fc00000000000 */
[----:B------:R-:W-:-:S00]  /*58e0*/  NOP ;  /* 0x0000000000007918 */ /* 0x000fc00000000000 */
[----:B------:R-:W-:-:S00]  /*58f0*/  NOP ;  /* 0x0000000000007918 */ /* 0x000fc00000000000 */
.L_x_113:


//--------------------- .text._ZN3cub18CUB_300001_SM_10006detail4scan20DeviceScanInitKernelINS0_13ScanTileStateIfLb1EEEEEvT_i --------------------------
	.section	.text._ZN3cub18CUB_300001_SM_10006detail4scan20DeviceScanInitKernelINS0_13ScanTileStateIfLb1EEEEEvT_i,"ax",@progbits
	.align	128
        .global         _ZN3cub18CUB_300001_SM_10006detail4scan20DeviceScanInitKernelINS0_13ScanTileStateIfLb1EEEEEvT_i
        .type           _ZN3cub18CUB_300001_SM_10006detail4scan20DeviceScanInitKernelINS0_13ScanTileStateIfLb1EEEEEvT_i,@function
        .size           _ZN3cub18CUB_300001_SM_10006detail4scan20DeviceScanInitKernelINS0_13ScanTileStateIfLb1EEEEEvT_i,(.L_x_114 - _ZN3cub18CUB_300001_SM_10006detail4scan20DeviceScanInitKernelINS0_13ScanTileStateIfLb1EEEEEvT_i)
        .other          _ZN3cub18CUB_300001_SM_10006detail4scan20DeviceScanInitKernelINS0_13ScanTileStateIfLb1EEEEEvT_i,@"STO_CUDA_ENTRY STV_DEFAULT"
_ZN3cub18CUB_300001_SM_10006detail4scan20DeviceScanInitKernelINS0_13ScanTileStateIfLb1EEEEEvT_i:
.text._ZN3cub18CUB_300001_SM_10006detail4scan20DeviceScanInitKernelINS0_13ScanTileStateIfLb1EEEEEvT_i:
[----:B------:R-:W-:Y:S01]  /*0000*/  LDC R1, c[0x0][0x37c] ;  /* 0x0000df00ff017b82 */ /* 0x000fe20000000800 */
[----:B------:R-:W0:Y:S07]  /*0010*/  S2R R0, SR_TID.X ;  /* 0x0000000000007919 */ /* 0x000e2e0000002100 */
[----:B------:R-:W1:Y:S01]  /*0020*/  S2UR UR6, SR_CTAID.X ;  /* 0x00000000000679c3 */ /* 0x000e620000002500 */
[----:B------:R-:W2:Y:S07]  /*0030*/  LDCU UR4, c[0x0][0x388] ;  /* 0x00007100ff0477ac */ /* 0x000eae0008000800 */
[----:B------:R-:W1:Y:S01]  /*0040*/  LDC R5, c[0x0][0x360] ;  /* 0x0000d800ff057b82 */ /* 0x000e620000000800 */
[----:B0-----:R-:W-:Y:S01]  /*0050*/  ISETP.GT.U32.AND P0, PT, R0, 0x1f, PT ;  /* 0x0000001f0000780c */ /* 0x001fe20003f04070 */
[----:B-1----:R-:W-:-:S03]  /*0060*/  IMAD R5, R5, UR6, R0 ;  /* 0x0000000605057c24 */ /* 0x002fc6000f8e0200 */
[----:B------:R-:W-:Y:S02]  /*0070*/  ISETP.NE.OR P0, PT, RZ, UR6, P0 ;  /* 0x00000006ff007c0c */ /* 0x000fe40008705670 */
[----:B--2---:R-:W-:Y:S01]  /*0080*/  ISETP.GE.AND P1, PT, R5, UR4, PT ;  /* 0x0000000405007c0c */ /* 0x004fe2000bf26270 */
[----:B------:R-:W0:-:S12]  /*0090*/  LDCU.64 UR4, c[0x0][0x358] ;  /* 0x00006b00ff0477ac */ /* 0x000e180008000a00 */
[----:B------:R-:W1:Y:S01]  /*00a0*/  @!P1 LDC.64 R2, c[0x0][0x380] ;  /* 0x0000e000ff029b82 */ /* 0x000e620000000a00 */
[----:B------:R-:W-:Y:S01]  /*00b0*/  @!P1 MOV R4, 0x63 ;  /* 0x0000006300049802 */ /* 0x000fe20000000f00 */
[----:B-1----:R-:W-:-:S04]  /*00c0*/  @!P1 IMAD.WIDE R2, R5, 0x8, R2 ;  /* 0x0000000805029825 */ /* 0x002fc800078e0202 */
[----:B------:R-:W-:-:S05]  /*00d0*/  HFMA2 R5, -RZ, RZ, 0, 0 ;  /* 0x00000000ff057431 */ /* 0x000fca00000001ff */
[----:B0-----:R0:W-:Y:S01]  /*00e0*/  @!P1 STG.E.64 desc[UR4][R2.64+0x100], R4 ;  /* 0x0001000402009986 */ /* 0x0011e2000c101b04 */
[----:B------:R-:W-:Y:S05]  /*00f0*/  @P0 EXIT ;  /* 0x000000000000094d */ /* 0x000fea0003800000 */
[----:B0-----:R-:W0:Y:S02]  /*0100*/  LDC.64 R2, c[0x0][0x380] ;  /* 0x0000e000ff027b82 */ /* 0x001e240000000a00 */
[----:B0-----:R-:W-:-:S05]  /*0110*/  IMAD.WIDE.U32 R2, R0, 0x8, R2 ;  /* 0x0000000800027825 */ /* 0x001fca00078e0002 */
[----:B------:R-:W-:Y:S01]  /*0120*/  STG.E.64 desc[UR4][R2.64], RZ ;  /* 0x000000ff02007986 */ /* 0x000fe2000c101b04 */
[----:B------:R-:W-:Y:S05]  /*0130*/  EXIT ;  /* 0x000000000000794d */ /* 0x000fea0003800000 */
.L_x_111:
        /* <DEDUP_REMOVED lines=12> */
.L_x_114:


//--------------------- .text._ZN3cub18CUB_300001_SM_10006detail11EmptyKernelIvEEvv --------------------------
	.section	.text._ZN3cub18CUB_300001_SM_10006detail11EmptyKernelIvEEvv,"ax",@progbits
	.align	128
        .global         _ZN3cub18CUB_300001_SM_10006detail11EmptyKernelIvEEvv
        .type           _ZN3cub18CUB_300001_SM_10006detail11EmptyKernelIvEEvv,@function
        .size           _ZN3cub18CUB_300001_SM_10006detail11EmptyKernelIvEEvv,(.L_x_115 - _ZN3cub18CUB_300001_SM_10006detail11EmptyKernelIvEEvv)
        .other          _ZN3cub18CUB_300001_SM_10006detail11EmptyKernelIvEEvv,@"STO_CUDA_ENTRY STV_DEFAULT"
_ZN3cub18CUB_300001_SM_10006detail11EmptyKernelIvEEvv:
.text._ZN3cub18CUB_300001_SM_10006detail11EmptyKernelIvEEvv:
[----:B------:R-:W-:Y:S01]  /*0000*/  LDC R1, c[0x0][0x37c] ;  /* 0x0000df00ff017b82 */ /* 0x000fe20000000800 */
[----:B------:R-:W-:Y:S05]  /*0010*/  EXIT ;  /* 0x000000000000794d */ /* 0x000fea0003800000 */
.L_x_112:
        /* <DEDUP_REMOVED lines=14> */
.L_x_115:


//--------------------- .nv.shared._ZN3cub18CUB_300001_SM_10006detail4scan16DeviceScanKernelINS2_10policy_hubIfffj5RecOpIfEE10Policy1000EPfS9_NS0_13ScanTileStateIfLb1EEES6_NS0_8NullTypeEjfLb0ESC_EEvT0_T1_T2_iT3_T4_T5_ --------------------------
	.section	.nv.shared._ZN3cub18CUB_300001_SM_10006detail4scan16DeviceScanKernelINS2_10policy_hubIfffj5RecOpIfEE10Policy1000EPfS9_NS0_13ScanTileStateIfLb1EEES6_NS0_8NullTypeEjfLb0ESC_EEvT0_T1_T2_iT3_T4_T5_,"aw",@nobits
	.sectionflags	@""
	.align	16
.nv.shared._ZN3cub18CUB_300001_SM_10006detail4scan16DeviceScanKernelINS2_10policy_hubIfffj5RecOpIfEE10Policy1000EPfS9_NS0_13ScanTileStateIfLb1EEES6_NS0_8NullTypeEjfLb0ESC_EEvT0_T1_T2_iT3_T4_T5_:
	.zero		8720


//--------------------- .nv.shared.reserved.0     --------------------------
	.section	.nv.shared.reserved.0,"aw",@nobits
	.weak		__nv_reservedSMEM_offset_0_alias
	.size		__nv_reservedSMEM_offset_0_alias, 0, 64
	.other		__nv_reservedSMEM_offset_0_alias,@"STO_CUDA_RESERVED_SHARED STV_DEFAULT"
__nv_reservedSMEM_offset_0_alias:
	.zero		0
	.zero		64


//--------------------- .nv.global                --------------------------
	.section	.nv.global,"aw",@nobits
.nv.global:
	.type		_ZN30_INTERNAL_0d75a1cb_4_k_cu_main4cuda3std3__432_GLOBAL__N__0d75a1cb_4_k_cu_main6ignoreE,@object
	.size		_ZN30_INTERNAL_0d75a1cb_4_k_cu_main4cuda3std3__432_GLOBAL__N__0d75a1cb_4_k_cu_main6ignoreE,(_ZN30_INTERNAL_0d75a1cb_4_k_cu_main4cuda3std6ranges3__45__cpo5cdataE - _ZN30_INTERNAL_0d75a1cb_4_k_cu_main4cuda3std3__432_GLOBAL__N__0d75a1cb_4_k_cu_main6ignoreE)
_ZN30_INTERNAL_0d75a1cb_4_k_cu_main4cuda3std3__432_GLOBAL__N__0d75a1cb_4_k_cu_main6ignoreE:
	.zero		1
	.type		_ZN30_INTERNAL_0d75a1cb_4_k_cu_main4cuda3std6ranges3__45__cpo5cdataE,@object
	.size		_ZN30_INTERNAL_0d75a1cb_4_k_cu_main4cuda3std6ranges3__45__cpo5cdataE,(_ZN30_INTERNAL_0d75a1cb_4_k_cu_main4cuda3std3__45__cpo5beginE - _ZN30_INTERNAL_0d75a1cb_4_k_cu_main4cuda3std6ranges3__45__cpo5cdataE)
_ZN30_INTERNAL_0d75a1cb_4_k_cu_main4cuda3std6ranges3__45__cpo5cdataE:
	.zero		1
	.type		_ZN30_INTERNAL_0d75a1cb_4_k_cu_main4cuda3std3__45__cpo5beginE,@object
	.size		_ZN30_INTERNAL_0d75a1cb_4_k_cu_main4cuda3std3__45__cpo5beginE,(_ZN30_INTERNAL_0d75a1cb_4_k_cu_main4cuda3std6ranges3__45__cpo3endE - _ZN30_INTERNAL_0d75a1cb_4_k_cu_main4cuda3std3__45__cpo5beginE)
_ZN30_INTERNAL_0d75a1cb_4_k_cu_main4cuda3std3__45__cpo5beginE:
	.zero		1
	.type		_ZN30_INTERNAL_0d75a1cb_4_k_cu_main4cuda3std6ranges3__45__cpo3endE,@object
	.size		_ZN30_INTERNAL_0d75a1cb_4_k_cu_main4cuda3std6ranges3__45__cpo3endE,(_ZN30_INTERNAL_0d75a1cb_4_k_cu_main4cuda3std3__47nulloptE - _ZN30_INTERNAL_0d75a1cb_4_k_cu_main4cuda3std6ranges3__45__cpo3endE)
_ZN30_INTERNAL_0d75a1cb_4_k_cu_main4cuda3std6ranges3__45__cpo3endE:
	.zero		1
	.type		_ZN30_INTERNAL_0d75a1cb_4_k_cu_main4cuda3std3__47nulloptE,@object
	.size		_ZN30_INTERNAL_0d75a1cb_4_k_cu_main4cuda3std3__47nulloptE,(_ZN30_INTERNAL_0d75a1cb_4_k_cu_main6thrust24THRUST_300001_SM_1000_NS6system6detail10sequential3seqE - _ZN30_INTERNAL_0d75a1cb_4_k_cu_main4cuda3std3__47nulloptE)
_ZN30_INTERNAL_0d75a1cb_4_k_cu_main4cuda3std3__47nulloptE:
	.zero		1
	.type		_ZN30_INTERNAL_0d75a1cb_4_k_cu_main6thrust24THRUST_300001_SM_1000_NS6system6detail10sequential3seqE,@object
	.size		_ZN30_INTERNAL_0d75a1cb_4_k_cu_main6thrust24THRUST_300001_SM_1000_NS6system6detail10sequential3seqE,(_ZN30_INTERNAL_0d75a1cb_4_k_cu_main4cuda3std3__45__cpo6rbeginE - _ZN30_INTERNAL_0d75a1cb_4_k_cu_main6thrust24THRUST_300001_SM_1000_NS6system6detail10sequential3seqE)
_ZN30_INTERNAL_0d75a1cb_4_k_cu_main6thrust24THRUST_300001_SM_1000_NS6system6detail10sequential3seqE:
	.zero		1
	.type		_ZN30_INTERNAL_0d75a1cb_4_k_cu_main4cuda3std3__45__cpo6rbeginE,@object
	.size		_ZN30_INTERNAL_0d75a1cb_4_k_cu_main4cuda3std3__45__cpo6rbeginE,(_ZN30_INTERNAL_0d75a1cb_4_k_cu_main4cuda3std6ranges3__45__cpo9iter_swapE - _ZN30_INTERNAL_0d75a1cb_4_k_cu_main4cuda3std3__45__cpo6rbeginE)
_ZN30_INTERNAL_0d75a1cb_4_k_cu_main4cuda3std3__45__cpo6rbeginE:
	.zero		1
	.type		_ZN30_INTERNAL_0d75a1cb_4_k_cu_main4cuda3std6ranges3__45__cpo9iter_swapE,@object
	.size		_ZN30_INTERNAL_0d75a1cb_4_k_cu_main4cuda3std6ranges3__45__cpo9iter_swapE,(_ZN30_INTERNAL_0d75a1cb_4_k_cu_main4cuda3std3__48in_placeE - _ZN30_INTERNAL_0d75a1cb_4_k_cu_main4cuda3std6ranges3__45__cpo9iter_swapE)
_ZN30_INTERNAL_0d75a1cb_4_k_cu_main4cuda3std6ranges3__45__cpo9iter_swapE:
	.zero		1
	.type		_ZN30_INTERNAL_0d75a1cb_4_k_cu_main4cuda3std3__48in_placeE,@object
	.size		_ZN30_INTERNAL_0d75a1cb_4_k_cu_main4cuda3std3__48in_placeE,(_ZN30_INTERNAL_0d75a1cb_4_k_cu_main4cuda3std6ranges3__45__cpo5ssizeE - _ZN30_INTERNAL_0d75a1cb_4_k_cu_main4cuda3std3__48in_placeE)
_ZN30_INTERNAL_0d75a1cb_4_k_cu_main4cuda3std3__48in_placeE:
	.zero		1
	.type		_ZN30_INTERNAL_0d75a1cb_4_k_cu_main4cuda3std6ranges3__45__cpo5ssizeE,@object
	.size		_ZN30_INTERNAL_0d75a1cb_4_k_cu_main4cuda3std6ranges3__45__cpo5ssizeE,(_ZN30_INTERNAL_0d75a1cb_4_k_cu_main4cuda3std3__45__cpo6cbeginE - _ZN30_INTERNAL_0d75a1cb_4_k_cu_main4cuda3std6ranges3__45__cpo5ssizeE)
_ZN30_INTERNAL_0d75a1cb_4_k_cu_main4cuda3std6ranges3__45__cpo5ssizeE:
	.zero		1
	.type		_ZN30_INTERNAL_0d75a1cb_4_k_cu_main4cuda3std3__45__cpo6cbeginE,@object
	.size		_ZN30_INTERNAL_0d75a1cb_4_k_cu_main4cuda3std3__45__cpo6cbeginE,(_ZN30_INTERNAL_0d75a1cb_4_k_cu_main4cuda3std6ranges3__45__cpo4cendE - _ZN30_INTERNAL_0d75a1cb_4_k_cu_main4cuda3std3__45__cpo6cbeginE)
_ZN30_INTERNAL_0d75a1cb_4_k_cu_main4cuda3std3__45__cpo6cbeginE:
	.zero		1
	.type		_ZN30_INTERNAL_0d75a1cb_4_k_cu_main4cuda3std6ranges3__45__cpo4cendE,@object
	.size		_ZN30_INTERNAL_0d75a1cb_4_k_cu_main4cuda3std6ranges3__45__cpo4cendE,(_ZN30_INTERNAL_0d75a1cb_4_k_cu_main4cuda3std3__45__cpo7crbeginE - _ZN30_INTERNAL_0d75a1cb_4_k_cu_main4cuda3std6ranges3__45__cpo4cendE)
_ZN30_INTERNAL_0d75a1cb_4_k_cu_main4cuda3std6ranges3__45__cpo4cendE:
	.zero		1
	.type		_ZN30_INTERNAL_0d75a1cb_4_k_cu_main4cuda3std3__45__cpo7crbeginE,@object
	.size		_ZN30_INTERNAL_0d75a1cb_4_k_cu_main4cuda3std3__45__cpo7crbeginE,(_ZN30_INTERNAL_0d75a1cb_4_k_cu_main4cuda3std6ranges3__45__cpo4prevE - _ZN30_INTERNAL_0d75a1cb_4_k_cu_main4cuda3std3__45__cpo7crbeginE)
_ZN30_INTERNAL_0d75a1cb_4_k_cu_main4cuda3std3__45__cpo7crbeginE:
	.zero		1
	.type		_ZN30_INTERNAL_0d75a1cb_4_k_cu_main4cuda3std6ranges3__45__cpo4prevE,@object
	.size		_ZN30_INTERNAL_0d75a1cb_4_k_cu_main4cuda3std6ranges3__45__cpo4prevE,(_ZN30_INTERNAL_0d75a1cb_4_k_cu_main4cuda3std6ranges3__45__cpo9iter_moveE - _ZN30_INTERNAL_0d75a1cb_4_k_cu_main4cuda3std6ranges3__45__cpo4prevE)
_ZN30_INTERNAL_0d75a1cb_4_k_cu_main4cuda3std6ranges3__45__cpo4prevE:
	.zero		1
	.type		_ZN30_INTERNAL_0d75a1cb_4_k_cu_main4cuda3std6ranges3__45__cpo9iter_moveE,@object
	.size		_ZN30_INTERNAL_0d75a1cb_4_k_cu_main4cuda3std6ranges3__45__cpo9iter_moveE,(_ZN30_INTERNAL_0d75a1cb_4_k_cu_main4cuda3std3__420unreachable_sentinelE - _ZN30_INTERNAL_0d75a1cb_4_k_cu_main4cuda3std6ranges3__45__cpo9iter_moveE)
_ZN30_INTERNAL_0d75a1cb_4_k_cu_main4cuda3std6ranges3__45__cpo9iter_moveE:
	.zero		1
	.type		_ZN30_INTERNAL_0d75a1cb_4_k_cu_main4cuda3std3__420unreachable_sentinelE,@object
	.size		_ZN30_INTERNAL_0d75a1cb_4_k_cu_main4cuda3std3__420unreachable_sentinelE,(_ZN30_INTERNAL_0d75a1cb_4_k_cu_main4cuda3std6ranges3__45__cpo8distanceE - _ZN30_INTERNAL_0d75a1cb_4_k_cu_main4cuda3std3__420unreachable_sentinelE)
_ZN30_INTERNAL_0d75a1cb_4_k_cu_main4cuda3std3__420unreachable_sentinelE:
	.zero		1
	.type		_ZN30_INTERNAL_0d75a1cb_4_k_cu_main4cuda3std6ranges3__45__cpo8distanceE,@object
	.size		_ZN30_INTERNAL_0d75a1cb_4_k_cu_main4cuda3std6ranges3__45__cpo8distanceE,(_ZN30_INTERNAL_0d75a1cb_4_k_cu_main4cuda3std3__45__cpo4cendE - _ZN30_INTERNAL_0d75a1cb_4_k_cu_main4cuda3std6ranges3__45__cpo8distanceE)
_ZN30_INTERNAL_0d75a1cb_4_k_cu_main4cuda3std6ranges3__45__cpo8distanceE:
	.zero		1
	.type		_ZN30_INTERNAL_0d75a1cb_4_k_cu_main4cuda3std3__45__cpo4cendE,@object
	.size		_ZN30_INTERNAL_0d75a1cb_4_k_cu_main4cuda3std3__45__cpo4cendE,(_ZN30_INTERNAL_0d75a1cb_4_k_cu_main4cuda3std6ranges3__45__cpo7advanceE - _ZN30_INTERNAL_0d75a1cb_4_k_cu_main4cuda3std3__45__cpo4cendE)
_ZN30_INTERNAL_0d75a1cb_4_k_cu_main4cuda3std3__45__cpo4cendE:
	.zero		1
	.type		_ZN30_INTERNAL_0d75a1cb_4_k_cu_main4cuda3std6ranges3__45__cpo7advanceE,@object
	.size		_ZN30_INTERNAL_0d75a1cb_4_k_cu_main4cuda3std6ranges3__45__cpo7advanceE,(_ZN30_INTERNAL_0d75a1cb_4_k_cu_main4cuda3std3__45__cpo5crendE - _ZN30_INTERNAL_0d75a1cb_4_k_cu_main4cuda3std6ranges3__45__cpo7advanceE)
_ZN30_INTERNAL_0d75a1cb_4_k_cu_main4cuda3std6ranges3__45__cpo7advanceE:
	.zero		1
	.type		_ZN30_INTERNAL_0d75a1cb_4_k_cu_main4cuda3std3__45__cpo5crendE,@object
	.size		_ZN30_INTERNAL_0d75a1cb_4_k_cu_main4cuda3std3__45__cpo5crendE,(_ZN30_INTERNAL_0d75a1cb_4_k_cu_main4cuda3std6ranges3__45__cpo4dataE - _ZN30_INTERNAL_0d75a1cb_4_k_cu_main4cuda3std3__45__cpo5crendE)
_ZN30_INTERNAL_0d75a1cb_4_k_cu_main4cuda3std3__45__cpo5crendE:
	.zero		1
	.type		_ZN30_INTERNAL_0d75a1cb_4_k_cu_main4cuda3std6ranges3__45__cpo4dataE,@object
	.size		_ZN30_INTERNAL_0d75a1cb_4_k_cu_main4cuda3std6ranges3__45__cpo4dataE,(_ZN30_INTERNAL_0d75a1cb_4_k_cu_main4cuda3std6ranges3__45__cpo5beginE - _ZN30_INTERNAL_0d75a1cb_4_k_cu_main4cuda3std6ranges3__45__cpo4dataE)
_ZN30_INTERNAL_0d75a1cb_4_k_cu_main4cuda3std6ranges3__45__cpo4dataE:
	.zero		1
	.type		_ZN30_INTERNAL_0d75a1cb_4_k_cu_main4cuda3std6ranges3__45__cpo5beginE,@object
	.size		_ZN30_INTERNAL_0d75a1cb_4_k_cu_main4cuda3std6ranges3__45__cpo5beginE,(_ZN30_INTERNAL_0d75a1cb_4_k_cu_main4cuda3std3__419piecewise_constructE - _ZN30_INTERNAL_0d75a1cb_4_k_cu_main4cuda3std6ranges3__45__cpo5beginE)
_ZN30_INTERNAL_0d75a1cb_4_k_cu_main4cuda3std6ranges3__45__cpo5beginE:
	.zero		1
	.type		_ZN30_INTERNAL_0d75a1cb_4_k_cu_main4cuda3std3__419piecewise_constructE,@object
	.size		_ZN30_INTERNAL_0d75a1cb_4_k_cu_main4cuda3std3__419piecewise_constructE,(_ZN30_INTERNAL_0d75a1cb_4_k_cu_main4cuda3std6ranges3__45__cpo4sizeE - _ZN30_INTERNAL_0d75a1cb_4_k_cu_main4cuda3std3__419piecewise_constructE)
_ZN30_INTERNAL_0d75a1cb_4_k_cu_main4cuda3std3__419piecewise_constructE:
	.zero		1
	.type		_ZN30_INTERNAL_0d75a1cb_4_k_cu_main4cuda3std6ranges3__45__cpo4sizeE,@object
	.size		_ZN30_INTERNAL_0d75a1cb_4_k_cu_main4cuda3std6ranges3__45__cpo4sizeE,(_ZN30_INTERNAL_0d75a1cb_4_k_cu_main4cuda3std3__45__cpo3endE - _ZN30_INTERNAL_0d75a1cb_4_k_cu_main4cuda3std6ranges3__45__cpo4sizeE)
_ZN30_INTERNAL_0d75a1cb_4_k_cu_main4cuda3std6ranges3__45__cpo4sizeE:
	.zero		1
	.type		_ZN30_INTERNAL_0d75a1cb_4_k_cu_main4cuda3std3__45__cpo3endE,@object
	.size		_ZN30_INTERNAL_0d75a1cb_4_k_cu_main4cuda3std3__45__cpo3endE,(_ZN30_INTERNAL_0d75a1cb_4_k_cu_main4cuda3std6ranges3__45__cpo6cbeginE - _ZN30_INTERNAL_0d75a1cb_4_k_cu_main4cuda3std3__45__cpo3endE)
_ZN30_INTERNAL_0d75a1cb_4_k_cu_main4cuda3std3__45__cpo3endE:
	.zero		1
	.type		_ZN30_INTERNAL_0d75a1cb_4_k_cu_main4cuda3std6ranges3__45__cpo6cbeginE,@object
	.size		_ZN30_INTERNAL_0d75a1cb_4_k_cu_main4cuda3std6ranges3__45__cpo6cbeginE,(_ZN30_INTERNAL_0d75a1cb_4_k_cu_main4cuda3std3__45__cpo4rendE - _ZN30_INTERNAL_0d75a1cb_4_k_cu_main4cuda3std6ranges3__45__cpo6cbeginE)
_ZN30_INTERNAL_0d75a1cb_4_k_cu_main4cuda3std6ranges3__45__cpo6cbeginE:
	.zero		1
	.type		_ZN30_INTERNAL_0d75a1cb_4_k_cu_main4cuda3std3__45__cpo4rendE,@object
	.size		_ZN30_INTERNAL_0d75a1cb_4_k_cu_main4cuda3std3__45__cpo4rendE,(_ZN30_INTERNAL_0d75a1cb_4_k_cu_main4cuda3std6ranges3__45__cpo4nextE - _ZN30_INTERNAL_0d75a1cb_4_k_cu_main4cuda3std3__45__cpo4rendE)
_ZN30_INTERNAL_0d75a1cb_4_k_cu_main4cuda3std3__45__cpo4rendE:
	.zero		1
	.type		_ZN30_INTERNAL_0d75a1cb_4_k_cu_main4cuda3std6ranges3__45__cpo4nextE,@object
	.size		_ZN30_INTERNAL_0d75a1cb_4_k_cu_main4cuda3std6ranges3__45__cpo4nextE,(_ZN30_INTERNAL_0d75a1cb_4_k_cu_main4cuda3std6ranges3__45__cpo4swapE - _ZN30_INTERNAL_0d75a1cb_4_k_cu_main4cuda3std6ranges3__45__cpo4nextE)
_ZN30_INTERNAL_0d75a1cb_4_k_cu_main4cuda3std6ranges3__45__cpo4nextE:
	.zero		1
	.type		_ZN30_INTERNAL_0d75a1cb_4_k_cu_main4cuda3std6ranges3__45__cpo4swapE,@object
	.size		_ZN30_INTERNAL_0d75a1cb_4_k_cu_main4cuda3std6ranges3__45__cpo4swapE,(.L_13 - _ZN30_INTERNAL_0d75a1cb_4_k_cu_main4cuda3std6ranges3__45__cpo4swapE)
_ZN30_INTERNAL_0d75a1cb_4_k_cu_main4cuda3std6ranges3__45__cpo4swapE:
	.zero		1
.L_13:


//--------------------- .nv.constant0._ZN3cub18CUB_300001_SM_10006detail4scan16DeviceScanKernelINS2_10policy_hubIfffj5RecOpIfEE10Policy1000EPfS9_NS0_13ScanTileStateIfLb1EEES6_NS0_8NullTypeEjfLb0ESC_EEvT0_T1_T2_iT3_T4_T5_ --------------------------
	.section	.nv.constant0._ZN3cub18CUB_300001_SM_10006detail4scan16DeviceScanKernelINS2_10policy_hubIfffj5RecOpIfEE10Policy1000EPfS9_NS0_13ScanTileStateIfLb1EEES6_NS0_8NullTypeEjfLb0ESC_EEvT0_T1_T2_iT3_T4_T5_,"a",@progbits
	.sectionflags	@""
	.align	4
.nv.constant0._ZN3cub18CUB_300001_SM_10006detail4scan16DeviceScanKernelINS2_10policy_hubIfffj5RecOpIfEE10Policy1000EPfS9_NS0_13ScanTileStateIfLb1EEES6_NS0_8NullTypeEjfLb0ESC_EEvT0_T1_T2_iT3_T4_T5_:
	.zero		940


//--------------------- .nv.constant0._ZN3cub18CUB_300001_SM_10006detail4scan20DeviceScanInitKernelINS0_13ScanTileStateIfLb1EEEEEvT_i --------------------------
	.section	.nv.constant0._ZN3cub18CUB_300001_SM_10006detail4scan20DeviceScanInitKernelINS0_13ScanTileStateIfLb1EEEEEvT_i,"a",@progbits
	.sectionflags	@""
	.align	4
.nv.constant0._ZN3cub18CUB_300001_SM_10006detail4scan20DeviceScanInitKernelINS0_13ScanTileStateIfLb1EEEEEvT_i:
	.zero		908


//--------------------- .nv.constant0._ZN3cub18CUB_300001_SM_10006detail11EmptyKernelIvEEvv --------------------------
	.section	.nv.constant0._ZN3cub18CUB_300001_SM_10006detail11EmptyKernelIvEEvv,"a",@progbits
	.sectionflags	@""
	.align	4
.nv.constant0._ZN3cub18CUB_300001_SM_10006detail11EmptyKernelIvEEvv:
	.zero		896


//--------------------- SYMBOLS --------------------------

	.type		.nv.reservedSmem.offset0,@object
	.size		.nv.reservedSmem.offset0,0x4
	.type		.nv.reservedSmem.cap,@object
	.size		.nv.reservedSmem.cap,0x4
